//
// Generated by NVIDIA NVVM Compiler
//
// Compiler Build ID: CL-36424714
// Cuda compilation tools, release 13.0, V13.0.88
// Based on NVVM 20.0.0
//

.version 9.0
.target sm_100
.address_size 64

	// .globl	_Z14mapping_kerneliiddddPdS_
// _ZZ14mapping_kerneliiddddPdS_E12mappedPoints has been demoted

.visible .entry _Z14mapping_kerneliiddddPdS_(
	.param .u32 _Z14mapping_kerneliiddddPdS__param_0,
	.param .u32 _Z14mapping_kerneliiddddPdS__param_1,
	.param .f64 _Z14mapping_kerneliiddddPdS__param_2,
	.param .f64 _Z14mapping_kerneliiddddPdS__param_3,
	.param .f64 _Z14mapping_kerneliiddddPdS__param_4,
	.param .f64 _Z14mapping_kerneliiddddPdS__param_5,
	.param .u64 .ptr .align 1 _Z14mapping_kerneliiddddPdS__param_6,
	.param .u64 .ptr .align 1 _Z14mapping_kerneliiddddPdS__param_7
)
{
	.reg .pred 	%p<28>;
	.reg .b32 	%r<42>;
	.reg .b64 	%rd<10>;
	.reg .b64 	%fd<149>;
	// demoted variable
	.shared .align 8 .b8 _ZZ14mapping_kerneliiddddPdS_E12mappedPoints[2048];
	ld.param.u32 	%r13, [_Z14mapping_kerneliiddddPdS__param_0];
	ld.param.u32 	%r11, [_Z14mapping_kerneliiddddPdS__param_1];
	ld.param.f64 	%fd13, [_Z14mapping_kerneliiddddPdS__param_2];
	ld.param.f64 	%fd14, [_Z14mapping_kerneliiddddPdS__param_3];
	ld.param.f64 	%fd11, [_Z14mapping_kerneliiddddPdS__param_4];
	ld.param.f64 	%fd12, [_Z14mapping_kerneliiddddPdS__param_5];
	ld.param.u64 	%rd2, [_Z14mapping_kerneliiddddPdS__param_6];
	ld.param.u64 	%rd1, [_Z14mapping_kerneliiddddPdS__param_7];
	cvta.to.global.u64 	%rd3, %rd2;
	mov.u32 	%r14, %ctaid.x;
	mov.u32 	%r15, %ntid.x;
	mov.u32 	%r16, %tid.x;
	mad.lo.s32 	%r17, %r14, %r15, %r16;
	mov.u32 	%r18, %ctaid.y;
	mov.u32 	%r19, %ntid.y;
	mov.u32 	%r20, %tid.y;
	mad.lo.s32 	%r21, %r18, %r19, %r20;
	mov.u32 	%r22, %nctaid.x;
	mul.lo.s32 	%r23, %r22, %r15;
	mad.lo.s32 	%r1, %r23, %r21, %r17;
	shl.b32 	%r24, %r21, 3;
	mov.u32 	%r25, _ZZ14mapping_kerneliiddddPdS_E12mappedPoints;
	add.s32 	%r2, %r25, %r24;
	mov.b64 	%rd4, 0;
	st.shared.u64 	[%r2], %rd4;
	bar.sync 	0;
	mul.wide.s32 	%rd5, %r1, 8;
	add.s64 	%rd6, %rd3, %rd5;
	sub.f64 	%fd15, %fd14, %fd13;
	add.s32 	%r26, %r13, -1;
	cvt.rn.f64.s32 	%fd16, %r26;
	div.rn.f64 	%fd17, %fd15, %fd16;
	cvt.rn.f64.s32 	%fd18, %r17;
	fma.rn.f64 	%fd1, %fd17, %fd18, %fd13;
	cvt.rn.f64.s32 	%fd19, %r11;
	sub.f64 	%fd20, %fd12, %fd11;
	div.rn.f64 	%fd2, %fd19, %fd20;
	ld.global.f64 	%fd148, [%rd6];
	mov.b32 	%r40, 0;
$L__BB0_1:
	mul.f64 	%fd21, %fd1, %fd148;
	mov.f64 	%fd22, 0d3FF0000000000000;
	sub.f64 	%fd23, %fd22, %fd148;
	mul.f64 	%fd24, %fd21, %fd23;
	mul.f64 	%fd25, %fd1, %fd24;
	sub.f64 	%fd26, %fd22, %fd24;
	mul.f64 	%fd27, %fd25, %fd26;
	mul.f64 	%fd28, %fd1, %fd27;
	sub.f64 	%fd29, %fd22, %fd27;
	mul.f64 	%fd30, %fd28, %fd29;
	mul.f64 	%fd31, %fd1, %fd30;
	sub.f64 	%fd32, %fd22, %fd30;
	mul.f64 	%fd33, %fd31, %fd32;
	mul.f64 	%fd34, %fd1, %fd33;
	sub.f64 	%fd35, %fd22, %fd33;
	mul.f64 	%fd36, %fd34, %fd35;
	mul.f64 	%fd37, %fd1, %fd36;
	sub.f64 	%fd38, %fd22, %fd36;
	mul.f64 	%fd39, %fd37, %fd38;
	mul.f64 	%fd40, %fd1, %fd39;
	sub.f64 	%fd41, %fd22, %fd39;
	mul.f64 	%fd42, %fd40, %fd41;
	mul.f64 	%fd43, %fd1, %fd42;
	sub.f64 	%fd44, %fd22, %fd42;
	mul.f64 	%fd45, %fd43, %fd44;
	mul.f64 	%fd46, %fd1, %fd45;
	sub.f64 	%fd47, %fd22, %fd45;
	mul.f64 	%fd48, %fd46, %fd47;
	mul.f64 	%fd49, %fd1, %fd48;
	sub.f64 	%fd50, %fd22, %fd48;
	mul.f64 	%fd51, %fd49, %fd50;
	mul.f64 	%fd52, %fd1, %fd51;
	sub.f64 	%fd53, %fd22, %fd51;
	mul.f64 	%fd54, %fd52, %fd53;
	mul.f64 	%fd55, %fd1, %fd54;
	sub.f64 	%fd56, %fd22, %fd54;
	mul.f64 	%fd57, %fd55, %fd56;
	mul.f64 	%fd58, %fd1, %fd57;
	sub.f64 	%fd59, %fd22, %fd57;
	mul.f64 	%fd60, %fd58, %fd59;
	mul.f64 	%fd61, %fd1, %fd60;
	sub.f64 	%fd62, %fd22, %fd60;
	mul.f64 	%fd63, %fd61, %fd62;
	mul.f64 	%fd64, %fd1, %fd63;
	sub.f64 	%fd65, %fd22, %fd63;
	mul.f64 	%fd66, %fd64, %fd65;
	mul.f64 	%fd67, %fd1, %fd66;
	sub.f64 	%fd68, %fd22, %fd66;
	mul.f64 	%fd69, %fd67, %fd68;
	mul.f64 	%fd70, %fd1, %fd69;
	sub.f64 	%fd71, %fd22, %fd69;
	mul.f64 	%fd72, %fd70, %fd71;
	mul.f64 	%fd73, %fd1, %fd72;
	sub.f64 	%fd74, %fd22, %fd72;
	mul.f64 	%fd75, %fd73, %fd74;
	mul.f64 	%fd76, %fd1, %fd75;
	sub.f64 	%fd77, %fd22, %fd75;
	mul.f64 	%fd78, %fd76, %fd77;
	mul.f64 	%fd79, %fd1, %fd78;
	sub.f64 	%fd80, %fd22, %fd78;
	mul.f64 	%fd81, %fd79, %fd80;
	mul.f64 	%fd82, %fd1, %fd81;
	sub.f64 	%fd83, %fd22, %fd81;
	mul.f64 	%fd84, %fd82, %fd83;
	mul.f64 	%fd85, %fd1, %fd84;
	sub.f64 	%fd86, %fd22, %fd84;
	mul.f64 	%fd87, %fd85, %fd86;
	mul.f64 	%fd88, %fd1, %fd87;
	sub.f64 	%fd89, %fd22, %fd87;
	mul.f64 	%fd90, %fd88, %fd89;
	mul.f64 	%fd91, %fd1, %fd90;
	sub.f64 	%fd92, %fd22, %fd90;
	mul.f64 	%fd93, %fd91, %fd92;
	mul.f64 	%fd94, %fd1, %fd93;
	sub.f64 	%fd95, %fd22, %fd93;
	mul.f64 	%fd96, %fd94, %fd95;
	mul.f64 	%fd97, %fd1, %fd96;
	sub.f64 	%fd98, %fd22, %fd96;
	mul.f64 	%fd99, %fd97, %fd98;
	mul.f64 	%fd100, %fd1, %fd99;
	sub.f64 	%fd101, %fd22, %fd99;
	mul.f64 	%fd102, %fd100, %fd101;
	mul.f64 	%fd103, %fd1, %fd102;
	sub.f64 	%fd104, %fd22, %fd102;
	mul.f64 	%fd105, %fd103, %fd104;
	mul.f64 	%fd106, %fd1, %fd105;
	sub.f64 	%fd107, %fd22, %fd105;
	mul.f64 	%fd108, %fd106, %fd107;
	mul.f64 	%fd109, %fd1, %fd108;
	sub.f64 	%fd110, %fd22, %fd108;
	mul.f64 	%fd111, %fd109, %fd110;
	mul.f64 	%fd112, %fd1, %fd111;
	sub.f64 	%fd113, %fd22, %fd111;
	mul.f64 	%fd114, %fd112, %fd113;
	mul.f64 	%fd115, %fd1, %fd114;
	sub.f64 	%fd116, %fd22, %fd114;
	mul.f64 	%fd148, %fd115, %fd116;
	add.s32 	%r40, %r40, 32;
	setp.ne.s32 	%p1, %r40, 100000;
	@%p1 bra 	$L__BB0_1;
	mov.b32 	%r41, 0;
$L__BB0_3:
	setp.ltu.f64 	%p2, %fd148, %fd11;
	setp.gtu.f64 	%p3, %fd148, %fd12;
	or.pred  	%p4, %p2, %p3;
	@%p4 bra 	$L__BB0_6;
	sub.f64 	%fd117, %fd148, %fd11;
	mul.f64 	%fd118, %fd2, %fd117;
	cvt.rzi.s32.f64 	%r6, %fd118;
	setp.ge.s32 	%p5, %r6, %r11;
	setp.lt.s32 	%p6, %r6, 0;
	or.pred  	%p7, %p5, %p6;
	@%p7 bra 	$L__BB0_6;
	shl.b32 	%r28, %r6, 3;
	add.s32 	%r30, %r25, %r28;
	ld.shared.f64 	%fd119, [%r30];
	add.f64 	%fd120, %fd119, 0d3FF0000000000000;
	st.shared.f64 	[%r30], %fd120;
$L__BB0_6:
	mul.f64 	%fd121, %fd1, %fd148;
	mov.f64 	%fd122, 0d3FF0000000000000;
	sub.f64 	%fd123, %fd122, %fd148;
	mul.f64 	%fd7, %fd121, %fd123;
	setp.ltu.f64 	%p8, %fd7, %fd11;
	setp.gtu.f64 	%p9, %fd7, %fd12;
	or.pred  	%p10, %p8, %p9;
	@%p10 bra 	$L__BB0_9;
	sub.f64 	%fd124, %fd7, %fd11;
	mul.f64 	%fd125, %fd2, %fd124;
	cvt.rzi.s32.f64 	%r7, %fd125;
	setp.ge.s32 	%p11, %r7, %r11;
	setp.lt.s32 	%p12, %r7, 0;
	or.pred  	%p13, %p11, %p12;
	@%p13 bra 	$L__BB0_9;
	shl.b32 	%r31, %r7, 3;
	add.s32 	%r33, %r25, %r31;
	ld.shared.f64 	%fd126, [%r33];
	add.f64 	%fd127, %fd126, 0d3FF0000000000000;
	st.shared.f64 	[%r33], %fd127;
$L__BB0_9:
	mul.f64 	%fd128, %fd1, %fd7;
	mov.f64 	%fd129, 0d3FF0000000000000;
	sub.f64 	%fd130, %fd129, %fd7;
	mul.f64 	%fd8, %fd128, %fd130;
	setp.ltu.f64 	%p14, %fd8, %fd11;
	setp.gtu.f64 	%p15, %fd8, %fd12;
	or.pred  	%p16, %p14, %p15;
	@%p16 bra 	$L__BB0_12;
	sub.f64 	%fd131, %fd8, %fd11;
	mul.f64 	%fd132, %fd2, %fd131;
	cvt.rzi.s32.f64 	%r8, %fd132;
	setp.ge.s32 	%p17, %r8, %r11;
	setp.lt.s32 	%p18, %r8, 0;
	or.pred  	%p19, %p17, %p18;
	@%p19 bra 	$L__BB0_12;
	shl.b32 	%r34, %r8, 3;
	add.s32 	%r36, %r25, %r34;
	ld.shared.f64 	%fd133, [%r36];
	add.f64 	%fd134, %fd133, 0d3FF0000000000000;
	st.shared.f64 	[%r36], %fd134;
$L__BB0_12:
	mul.f64 	%fd135, %fd1, %fd8;
	mov.f64 	%fd136, 0d3FF0000000000000;
	sub.f64 	%fd137, %fd136, %fd8;
	mul.f64 	%fd9, %fd135, %fd137;
	setp.ltu.f64 	%p20, %fd9, %fd11;
	setp.gtu.f64 	%p21, %fd9, %fd12;
	or.pred  	%p22, %p20, %p21;
	@%p22 bra 	$L__BB0_15;
	sub.f64 	%fd138, %fd9, %fd11;
	mul.f64 	%fd139, %fd2, %fd138;
	cvt.rzi.s32.f64 	%r9, %fd139;
	setp.ge.s32 	%p23, %r9, %r11;
	setp.lt.s32 	%p24, %r9, 0;
	or.pred  	%p25, %p23, %p24;
	@%p25 bra 	$L__BB0_15;
	shl.b32 	%r37, %r9, 3;
	add.s32 	%r39, %r25, %r37;
	ld.shared.f64 	%fd140, [%r39];
	add.f64 	%fd141, %fd140, 0d3FF0000000000000;
	st.shared.f64 	[%r39], %fd141;
$L__BB0_15:
	mul.f64 	%fd142, %fd1, %fd9;
	mov.f64 	%fd143, 0d3FF0000000000000;
	sub.f64 	%fd144, %fd143, %fd9;
	mul.f64 	%fd148, %fd142, %fd144;
	add.s32 	%r41, %r41, 4;
	setp.ne.s32 	%p26, %r41, 100;
	@%p26 bra 	$L__BB0_3;
	cvta.to.global.u64 	%rd7, %rd1;
	ld.shared.f64 	%fd145, [%r2];
	setp.gt.f64 	%p27, %fd145, 0d0000000000000000;
	selp.f64 	%fd146, 0d3FEFAE1480000000, 0d3FC99999A0000000, %p27;
	add.s64 	%rd9, %rd7, %rd5;
	st.global.f64 	[%rd9], %fd146;
	ret;

}
	// .globl	_Z11mask_kerneliiiiPi
.visible .entry _Z11mask_kerneliiiiPi(
	.param .u32 _Z11mask_kerneliiiiPi_param_0,
	.param .u32 _Z11mask_kerneliiiiPi_param_1,
	.param .u32 _Z11mask_kerneliiiiPi_param_2,
	.param .u32 _Z11mask_kerneliiiiPi_param_3,
	.param .u64 .ptr .align 1 _Z11mask_kerneliiiiPi_param_4
)
{
	.reg .pred 	%p<8>;
	.reg .b32 	%r<17>;
	.reg .b64 	%rd<5>;

	ld.param.u32 	%r1, [_Z11mask_kerneliiiiPi_param_0];
	ld.param.u32 	%r2, [_Z11mask_kerneliiiiPi_param_1];
	ld.param.u32 	%r3, [_Z11mask_kerneliiiiPi_param_2];
	ld.param.u32 	%r4, [_Z11mask_kerneliiiiPi_param_3];
	ld.param.u64 	%rd1, [_Z11mask_kerneliiiiPi_param_4];
	mov.u32 	%r5, %ctaid.x;
	mov.u32 	%r6, %ntid.x;
	mov.u32 	%r7, %tid.x;
	mad.lo.s32 	%r8, %r5, %r6, %r7;
	mov.u32 	%r9, %ctaid.y;
	mov.u32 	%r10, %ntid.y;
	mov.u32 	%r11, %tid.y;
	mad.lo.s32 	%r12, %r9, %r10, %r11;
	mov.u32 	%r13, %nctaid.x;
	mul.lo.s32 	%r14, %r13, %r6;
	mad.lo.s32 	%r15, %r14, %r12, %r8;
	setp.ge.s32 	%p1, %r8, %r2;
	setp.le.s32 	%p2, %r8, %r1;
	setp.ge.s32 	%p3, %r12, %r4;
	setp.le.s32 	%p4, %r12, %r3;
	or.pred  	%p5, %p4, %p2;
	or.pred  	%p6, %p5, %p3;
	or.pred  	%p7, %p1, %p6;
	selp.u32 	%r16, 1, 0, %p7;
	cvta.to.global.u64 	%rd2, %rd1;
	mul.wide.s32 	%rd3, %r15, 4;
	add.s64 	%rd4, %rd2, %rd3;
	st.global.u32 	[%rd4], %r16;
	ret;

}
	// .globl	_Z11plot_kerneliiiiPdPiS_
.visible .entry _Z11plot_kerneliiiiPdPiS_(
	.param .u32 _Z11plot_kerneliiiiPdPiS__param_0,
	.param .u32 _Z11plot_kerneliiiiPdPiS__param_1,
	.param .u32 _Z11plot_kerneliiiiPdPiS__param_2,
	.param .u32 _Z11plot_kerneliiiiPdPiS__param_3,
	.param .u64 .ptr .align 1 _Z11plot_kerneliiiiPdPiS__param_4,
	.param .u64 .ptr .align 1 _Z11plot_kerneliiiiPdPiS__param_5,
	.param .u64 .ptr .align 1 _Z11plot_kerneliiiiPdPiS__param_6
)
{
	.reg .pred 	%p<5>;
	.reg .b32 	%r<16>;
	.reg .b64 	%rd<8>;
	.reg .b64 	%fd<7>;

	ld.param.u32 	%r1, [_Z11plot_kerneliiiiPdPiS__param_0];
	ld.param.u32 	%r2, [_Z11plot_kerneliiiiPdPiS__param_1];
	ld.param.u32 	%r3, [_Z11plot_kerneliiiiPdPiS__param_2];
	ld.param.u32 	%r4, [_Z11plot_kerneliiiiPdPiS__param_3];
	ld.param.u64 	%rd1, [_Z11plot_kerneliiiiPdPiS__param_4];
	ld.param.u64 	%rd2, [_Z11plot_kerneliiiiPdPiS__param_6];
	mov.u32 	%r5, %ctaid.x;
	mov.u32 	%r6, %ntid.x;
	mov.u32 	%r7, %tid.x;
	mad.lo.s32 	%r8, %r5, %r6, %r7;
	mov.u32 	%r9, %ctaid.y;
	mov.u32 	%r10, %ntid.y;
	mov.u32 	%r11, %tid.y;
	mad.lo.s32 	%r12, %r9, %r10, %r11;
	mov.u32 	%r13, %nctaid.x;
	mul.lo.s32 	%r14, %r13, %r6;
	mad.lo.s32 	%r15, %r14, %r12, %r8;
	setp.ge.s32 	%p1, %r8, %r1;
	setp.lt.s32 	%p2, %r8, %r2;
	setp.ge.s32 	%p3, %r12, %r3;
	setp.lt.s32 	%p4, %r12, %r4;
	selp.f64 	%fd1, 0d3FE0000000000000, 0d3FF0000000000000, %p4;
	selp.f64 	%fd2, %fd1, 0d3FF0000000000000, %p3;
	selp.f64 	%fd3, %fd2, 0d3FF0000000000000, %p2;
	selp.f64 	%fd4, %fd3, 0d3FF0000000000000, %p1;
	cvta.to.global.u64 	%rd3, %rd1;
	cvta.to.global.u64 	%rd4, %rd2;
	mul.wide.s32 	%rd5, %r15, 8;
	add.s64 	%rd6, %rd3, %rd5;
	ld.global.f64 	%fd5, [%rd6];
	mul.f64 	%fd6, %fd4, %fd5;
	add.s64 	%rd7, %rd4, %rd5;
	st.global.f64 	[%rd7], %fd6;
	ret;

}


// ===== COMPILED SASS (sm_100) =====

	.target	sm_100

	.elftype	@"ET_EXEC"


//--------------------- .note.nv.tkinfo           --------------------------
	.section	.note.nv.tkinfo,"",@"SHT_NOTE"
	.sectionflags	@"SHF_NOTE_NV_TKINFO"
	.tkinfo
        /*0018*/ 	.word	0x00000002
        /*0030*/ 	.string	""
        /*0030*/ 	.string	"ptxas"
        /*0030*/ 	.string	"Cuda compilation tools, release 13.0, V13.0.88"
        /*0030*/ 	.string	"Build cuda_13.0.r13.0/compiler.36424714_0"
        /*0030*/ 	.string	"-arch sm_100 -m 64 "



//--------------------- .note.nv.cuinfo           --------------------------
	.section	.note.nv.cuinfo,"",@"SHT_NOTE"
	.sectionflags	@"SHF_NOTE_NV_CUINFO"
        /*0018*/ 	.short	0x0002
        /*001a*/ 	.short	0x0064
        /*001c*/ 	.short	0x0082
	.zero		2


//--------------------- .nv.info                  --------------------------
	.section	.nv.info,"",@"SHT_CUDA_INFO"
	.align	4


	//----- nvinfo : EIATTR_REGCOUNT
	.align		4
        /*0000*/ 	.byte	0x04, 0x2f
        /*0002*/ 	.short	(.L_1 - .L_0)
	.align		4
.L_0:
        /*0004*/ 	.word	index@(_Z14mapping_kerneliiddddPdS_)
        /*0008*/ 	.word	0x0000001e


	//----- nvinfo : EIATTR_FRAME_SIZE
	.align		4
.L_1:
        /*000c*/ 	.byte	0x04, 0x11
        /*000e*/ 	.short	(.L_3 - .L_2)
	.align		4
.L_2:
        /*0010*/ 	.word	index@($__internal_0_$__cuda_sm20_div_rn_f64_full)
        /*0014*/ 	.word	0x00000000


	//----- nvinfo : EIATTR_FRAME_SIZE
	.align		4
.L_3:
        /*0018*/ 	.byte	0x04, 0x11
        /*001a*/ 	.short	(.L_5 - .L_4)
	.align		4
.L_4:
        /*001c*/ 	.word	index@(_Z14mapping_kerneliiddddPdS_)
        /*0020*/ 	.word	0x00000000


	//----- nvinfo : EIATTR_REGCOUNT
	.align		4
.L_5:
        /*0024*/ 	.byte	0x04, 0x2f
        /*0026*/ 	.short	(.L_7 - .L_6)
	.align		4
.L_6:
        /*0028*/ 	.word	index@(_Z11mask_kerneliiiiPi)
        /*002c*/ 	.word	0x0000000a


	//----- nvinfo : EIATTR_FRAME_SIZE
	.align		4
.L_7:
        /*0030*/ 	.byte	0x04, 0x11
        /*0032*/ 	.short	(.L_9 - .L_8)
	.align		4
.L_8:
        /*0034*/ 	.word	index@(_Z11mask_kerneliiiiPi)
        /*0038*/ 	.word	0x00000000


	//----- nvinfo : EIATTR_REGCOUNT
	.align		4
.L_9:
        /*003c*/ 	.byte	0x04, 0x2f
        /*003e*/ 	.short	(.L_11 - .L_10)
	.align		4
.L_10:
        /*0040*/ 	.word	index@(_Z11plot_kerneliiiiPdPiS_)
        /*0044*/ 	.word	0x0000000c


	//----- nvinfo : EIATTR_FRAME_SIZE
	.align		4
.L_11:
        /*0048*/ 	.byte	0x04, 0x11
        /*004a*/ 	.short	(.L_13 - .L_12)
	.align		4
.L_12:
        /*004c*/ 	.word	index@(_Z11plot_kerneliiiiPdPiS_)
        /*0050*/ 	.word	0x00000000


	//----- nvinfo : EIATTR_MIN_STACK_SIZE
	.align		4
.L_13:
        /*0054*/ 	.byte	0x04, 0x12
        /*0056*/ 	.short	(.L_15 - .L_14)
	.align		4
.L_14:
        /*0058*/ 	.word	index@(_Z11plot_kerneliiiiPdPiS_)
        /*005c*/ 	.word	0x00000000


	//----- nvinfo : EIATTR_MIN_STACK_SIZE
	.align		4
.L_15:
        /*0060*/ 	.byte	0x04, 0x12
        /*0062*/ 	.short	(.L_17 - .L_16)
	.align		4
.L_16:
        /*0064*/ 	.word	index@(_Z11mask_kerneliiiiPi)
        /*0068*/ 	.word	0x00000000


	//----- nvinfo : EIATTR_MIN_STACK_SIZE
	.align		4
.L_17:
        /*006c*/ 	.byte	0x04, 0x12
        /*006e*/ 	.short	(.L_19 - .L_18)
	.align		4
.L_18:
        /*0070*/ 	.word	index@(_Z14mapping_kerneliiddddPdS_)
        /*0074*/ 	.word	0x00000000
.L_19:


//--------------------- .nv.compat                --------------------------
	.section	.nv.compat,"",@"SHT_CUDA_COMPAT_INFO"
	.align	4
        /*0000*/ 	.byte	0x02, 0x09, 0x00, 0x00, 0x02, 0x02, 0x01, 0x00, 0x02, 0x05, 0x05, 0x00, 0x03, 0x07, 0x01, 0x01
        /*0010*/ 	.byte	0x02, 0x03, 0x00, 0x00, 0x02, 0x06, 0x01, 0x00, 0x04, 0x0b, 0x08, 0x00, 0x01, 0x00, 0x00, 0x00
        /*0020*/ 	.byte	0x00, 0x00, 0x00, 0x00


//--------------------- .nv.info._Z11plot_kerneliiiiPdPiS_ --------------------------
	.section	.nv.info._Z11plot_kerneliiiiPdPiS_,"",@"SHT_CUDA_INFO"
	.sectionflags	@""
	.align	4


	//----- nvinfo : EIATTR_CUDA_API_VERSION
	.align		4
        /*0000*/ 	.byte	0x04, 0x37
        /*0002*/ 	.short	(.L_21 - .L_20)
.L_20:
        /*0004*/ 	.word	0x00000082


	//----- nvinfo : EIATTR_KPARAM_INFO
	.align		4
.L_21:
        /*0008*/ 	.byte	0x04, 0x17
        /*000a*/ 	.short	(.L_23 - .L_22)
.L_22:
        /*000c*/ 	.word	0x00000000
        /*0010*/ 	.short	0x0006
        /*0012*/ 	.short	0x0020
        /*0014*/ 	.byte	0x00, 0xf5, 0x21, 0x00


	//----- nvinfo : EIATTR_KPARAM_INFO
	.align		4
.L_23:
        /*0018*/ 	.byte	0x04, 0x17
        /*001a*/ 	.short	(.L_25 - .L_24)
.L_24:
        /*001c*/ 	.word	0x00000000
        /*0020*/ 	.short	0x0005
        /*0022*/ 	.short	0x0018
        /*0024*/ 	.byte	0x00, 0xf5, 0x21, 0x00


	//----- nvinfo : EIATTR_KPARAM_INFO
	.align		4
.L_25:
        /*0028*/ 	.byte	0x04, 0x17
        /*002a*/ 	.short	(.L_27 - .L_26)
.L_26:
        /*002c*/ 	.word	0x00000000
        /*0030*/ 	.short	0x0004
        /*0032*/ 	.short	0x0010
        /*0034*/ 	.byte	0x00, 0xf5, 0x21, 0x00


	//----- nvinfo : EIATTR_KPARAM_INFO
	.align		4
.L_27:
        /*0038*/ 	.byte	0x04, 0x17
        /*003a*/ 	.short	(.L_29 - .L_28)
.L_28:
        /*003c*/ 	.word	0x00000000
        /*0040*/ 	.short	0x0003
        /*0042*/ 	.short	0x000c
        /*0044*/ 	.byte	0x00, 0xf0, 0x11, 0x00


	//----- nvinfo : EIATTR_KPARAM_INFO
	.align		4
.L_29:
        /*0048*/ 	.byte	0x04, 0x17
        /*004a*/ 	.short	(.L_31 - .L_30)
.L_30:
        /*004c*/ 	.word	0x00000000
        /*0050*/ 	.short	0x0002
        /*0052*/ 	.short	0x0008
        /*0054*/ 	.byte	0x00, 0xf0, 0x11, 0x00


	//----- nvinfo : EIATTR_KPARAM_INFO
	.align		4
.L_31:
        /*0058*/ 	.byte	0x04, 0x17
        /*005a*/ 	.short	(.L_33 - .L_32)
.L_32:
        /*005c*/ 	.word	0x00000000
        /*0060*/ 	.short	0x0001
        /*0062*/ 	.short	0x0004
        /*0064*/ 	.byte	0x00, 0xf0, 0x11, 0x00


	//----- nvinfo : EIATTR_KPARAM_INFO
	.align		4
.L_33:
        /*0068*/ 	.byte	0x04, 0x17
        /*006a*/ 	.short	(.L_35 - .L_34)
.L_34:
        /*006c*/ 	.word	0x00000000
        /*0070*/ 	.short	0x0000
        /*0072*/ 	.short	0x0000
        /*0074*/ 	.byte	0x00, 0xf0, 0x11, 0x00


	//----- nvinfo : EIATTR_SPARSE_MMA_MASK
	.align		4
.L_35:
        /*0078*/ 	.byte	0x03, 0x50
        /*007a*/ 	.short	0x0000


	//----- nvinfo : EIATTR_MAXREG_COUNT
	.align		4
        /*007c*/ 	.byte	0x03, 0x1b
        /*007e*/ 	.short	0x00ff


	//----- nvinfo : EIATTR_MERCURY_ISA_VERSION
	.align		4
        /*0080*/ 	.byte	0x03, 0x5f
        /*0082*/ 	.short	0x0101


	//----- nvinfo : EIATTR_VRC_CTA_INIT_COUNT
	.align		4
        /*0084*/ 	.byte	0x02, 0x4a
	.zero		1
	.zero		1


	//----- nvinfo : EIATTR_EXIT_INSTR_OFFSETS
	.align		4
        /*0088*/ 	.byte	0x04, 0x1c
        /*008a*/ 	.short	(.L_37 - .L_36)


	//   ....[0]....
.L_36:
        /*008c*/ 	.word	0x000001f0


	//----- nvinfo : EIATTR_CBANK_PARAM_SIZE
	.align		4
.L_37:
        /*0090*/ 	.byte	0x03, 0x19
        /*0092*/ 	.short	0x0028


	//----- nvinfo : EIATTR_PARAM_CBANK
	.align		4
        /*0094*/ 	.byte	0x04, 0x0a
        /*0096*/ 	.short	(.L_39 - .L_38)
	.align		4
.L_38:
        /*0098*/ 	.word	index@(.nv.constant0._Z11plot_kerneliiiiPdPiS_)
        /*009c*/ 	.short	0x0380
        /*009e*/ 	.short	0x0028


	//----- nvinfo : EIATTR_SW_WAR
	.align		4
.L_39:
        /*00a0*/ 	.byte	0x04, 0x36
        /*00a2*/ 	.short	(.L_41 - .L_40)
.L_40:
        /*00a4*/ 	.word	0x00000008
.L_41:


//--------------------- .nv.info._Z11mask_kerneliiiiPi --------------------------
	.section	.nv.info._Z11mask_kerneliiiiPi,"",@"SHT_CUDA_INFO"
	.sectionflags	@""
	.align	4


	//----- nvinfo : EIATTR_CUDA_API_VERSION
	.align		4
        /*0000*/ 	.byte	0x04, 0x37
        /*0002*/ 	.short	(.L_43 - .L_42)
.L_42:
        /*0004*/ 	.word	0x00000082


	//----- nvinfo : EIATTR_KPARAM_INFO
	.align		4
.L_43:
        /*0008*/ 	.byte	0x04, 0x17
        /*000a*/ 	.short	(.L_45 - .L_44)
.L_44:
        /*000c*/ 	.word	0x00000000
        /*0010*/ 	.short	0x0004
        /*0012*/ 	.short	0x0010
        /*0014*/ 	.byte	0x00, 0xf5, 0x21, 0x00


	//----- nvinfo : EIATTR_KPARAM_INFO
	.align		4
.L_45:
        /*0018*/ 	.byte	0x04, 0x17
        /*001a*/ 	.short	(.L_47 - .L_46)
.L_46:
        /*001c*/ 	.word	0x00000000
        /*0020*/ 	.short	0x0003
        /*0022*/ 	.short	0x000c
        /*0024*/ 	.byte	0x00, 0xf0, 0x11, 0x00


	//----- nvinfo : EIATTR_KPARAM_INFO
	.align		4
.L_47:
        /*0028*/ 	.byte	0x04, 0x17
        /*002a*/ 	.short	(.L_49 - .L_48)
.L_48:
        /*002c*/ 	.word	0x00000000
        /*0030*/ 	.short	0x0002
        /*0032*/ 	.short	0x0008
        /*0034*/ 	.byte	0x00, 0xf0, 0x11, 0x00


	//----- nvinfo : EIATTR_KPARAM_INFO
	.align		4
.L_49:
        /*0038*/ 	.byte	0x04, 0x17
        /*003a*/ 	.short	(.L_51 - .L_50)
.L_50:
        /*003c*/ 	.word	0x00000000
        /*0040*/ 	.short	0x0001
        /*0042*/ 	.short	0x0004
        /*0044*/ 	.byte	0x00, 0xf0, 0x11, 0x00


	//----- nvinfo : EIATTR_KPARAM_INFO
	.align		4
.L_51:
        /*0048*/ 	.byte	0x04, 0x17
        /*004a*/ 	.short	(.L_53 - .L_52)
.L_52:
        /*004c*/ 	.word	0x00000000
        /*0050*/ 	.short	0x0000
        /*0052*/ 	.short	0x0000
        /*0054*/ 	.byte	0x00, 0xf0, 0x11, 0x00


	//----- nvinfo : EIATTR_SPARSE_MMA_MASK
	.align		4
.L_53:
        /*0058*/ 	.byte	0x03, 0x50
        /*005a*/ 	.short	0x0000


	//----- nvinfo : EIATTR_MAXREG_COUNT
	.align		4
        /*005c*/ 	.byte	0x03, 0x1b
        /*005e*/ 	.short	0x00ff


	//----- nvinfo : EIATTR_MERCURY_ISA_VERSION
	.align		4
        /*0060*/ 	.byte	0x03, 0x5f
        /*0062*/ 	.short	0x0101


	//----- nvinfo : EIATTR_VRC_CTA_INIT_COUNT
	.align		4
        /*0064*/ 	.byte	0x02, 0x4a
	.zero		1
	.zero		1


	//----- nvinfo : EIATTR_EXIT_INSTR_OFFSETS
	.align		4
        /*0068*/ 	.byte	0x04, 0x1c
        /*006a*/ 	.short	(.L_55 - .L_54)


	//   ....[0]....
.L_54:
        /*006c*/ 	.word	0x00000160


	//----- nvinfo : EIATTR_CBANK_PARAM_SIZE
	.align		4
.L_55:
        /*0070*/ 	.byte	0x03, 0x19
        /*0072*/ 	.short	0x0018


	//----- nvinfo : EIATTR_PARAM_CBANK
	.align		4
        /*0074*/ 	.byte	0x04, 0x0a
        /*0076*/ 	.short	(.L_57 - .L_56)
	.align		4
.L_56:
        /*0078*/ 	.word	index@(.nv.constant0._Z11mask_kerneliiiiPi)
        /*007c*/ 	.short	0x0380
        /*007e*/ 	.short	0x0018


	//----- nvinfo : EIATTR_SW_WAR
	.align		4
.L_57:
        /*0080*/ 	.byte	0x04, 0x36
        /*0082*/ 	.short	(.L_59 - .L_58)
.L_58:
        /*0084*/ 	.word	0x00000008
.L_59:


//--------------------- .nv.info._Z14mapping_kerneliiddddPdS_ --------------------------
	.section	.nv.info._Z14mapping_kerneliiddddPdS_,"",@"SHT_CUDA_INFO"
	.sectionflags	@""
	.align	4


	//----- nvinfo : EIATTR_CUDA_API_VERSION
	.align		4
        /*0000*/ 	.byte	0x04, 0x37
        /*0002*/ 	.short	(.L_61 - .L_60)
.L_60:
        /*0004*/ 	.word	0x00000082


	//----- nvinfo : EIATTR_KPARAM_INFO
	.align		4
.L_61:
        /*0008*/ 	.byte	0x04, 0x17
        /*000a*/ 	.short	(.L_63 - .L_62)
.L_62:
        /*000c*/ 	.word	0x00000000
        /*0010*/ 	.short	0x0007
        /*0012*/ 	.short	0x0030
        /*0014*/ 	.byte	0x00, 0xf5, 0x21, 0x00


	//----- nvinfo : EIATTR_KPARAM_INFO
	.align		4
.L_63:
        /*0018*/ 	.byte	0x04, 0x17
        /*001a*/ 	.short	(.L_65 - .L_64)
.L_64:
        /*001c*/ 	.word	0x00000000
        /*0020*/ 	.short	0x0006
        /*0022*/ 	.short	0x0028
        /*0024*/ 	.byte	0x00, 0xf5, 0x21, 0x00


	//----- nvinfo : EIATTR_KPARAM_INFO
	.align		4
.L_65:
        /*0028*/ 	.byte	0x04, 0x17
        /*002a*/ 	.short	(.L_67 - .L_66)
.L_66:
        /*002c*/ 	.word	0x00000000
        /*0030*/ 	.short	0x0005
        /*0032*/ 	.short	0x0020
        /*0034*/ 	.byte	0x00, 0xf0, 0x21, 0x00


	//----- nvinfo : EIATTR_KPARAM_INFO
	.align		4
.L_67:
        /*0038*/ 	.byte	0x04, 0x17
        /*003a*/ 	.short	(.L_69 - .L_68)
.L_68:
        /*003c*/ 	.word	0x00000000
        /*0040*/ 	.short	0x0004
        /*0042*/ 	.short	0x0018
        /*0044*/ 	.byte	0x00, 0xf0, 0x21, 0x00


	//----- nvinfo : EIATTR_KPARAM_INFO
	.align		4
.L_69:
        /*0048*/ 	.byte	0x04, 0x17
        /*004a*/ 	.short	(.L_71 - .L_70)
.L_70:
        /*004c*/ 	.word	0x00000000
        /*0050*/ 	.short	0x0003
        /*0052*/ 	.short	0x0010
        /*0054*/ 	.byte	0x00, 0xf0, 0x21, 0x00


	//----- nvinfo : EIATTR_KPARAM_INFO
	.align		4
.L_71:
        /*0058*/ 	.byte	0x04, 0x17
        /*005a*/ 	.short	(.L_73 - .L_72)
.L_72:
        /*005c*/ 	.word	0x00000000
        /*0060*/ 	.short	0x0002
        /*0062*/ 	.short	0x0008
        /*0064*/ 	.byte	0x00, 0xf0, 0x21, 0x00


	//----- nvinfo : EIATTR_KPARAM_INFO
	.align		4
.L_73:
        /*0068*/ 	.byte	0x04, 0x17
        /*006a*/ 	.short	(.L_75 - .L_74)
.L_74:
        /*006c*/ 	.word	0x00000000
        /*0070*/ 	.short	0x0001
        /*0072*/ 	.short	0x0004
        /*0074*/ 	.byte	0x00, 0xf0, 0x11, 0x00


	//----- nvinfo : EIATTR_KPARAM_INFO
	.align		4
.L_75:
        /*0078*/ 	.byte	0x04, 0x17
        /*007a*/ 	.short	(.L_77 - .L_76)
.L_76:
        /*007c*/ 	.word	0x00000000
        /*0080*/ 	.short	0x0000
        /*0082*/ 	.short	0x0000
        /*0084*/ 	.byte	0x00, 0xf0, 0x11, 0x00


	//----- nvinfo : EIATTR_SPARSE_MMA_MASK
	.align		4
.L_77:
        /*0088*/ 	.byte	0x03, 0x50
        /*008a*/ 	.short	0x0000


	//----- nvinfo : EIATTR_MAXREG_COUNT
	.align		4
        /*008c*/ 	.byte	0x03, 0x1b
        /*008e*/ 	.short	0x00ff


	//----- nvinfo : EIATTR_NUM_BARRIERS
	.align		4
        /*0090*/ 	.byte	0x02, 0x4c
        /*0092*/ 	.byte	0x01
	.zero		1


	//----- nvinfo : EIATTR_MERCURY_ISA_VERSION
	.align		4
        /*0094*/ 	.byte	0x03, 0x5f
        /*0096*/ 	.short	0x0101


	//----- nvinfo : EIATTR_VRC_CTA_INIT_COUNT
	.align		4
        /*0098*/ 	.byte	0x02, 0x4a
	.zero		1
	.zero		1


	//----- nvinfo : EIATTR_EXIT_INSTR_OFFSETS
	.align		4
        /*009c*/ 	.byte	0x04, 0x1c
        /*009e*/ 	.short	(.L_79 - .L_78)


	//   ....[0]....
.L_78:
        /*00a0*/ 	.word	0x00001030


	//----- nvinfo : EIATTR_CRS_STACK_SIZE
	.align		4
.L_79:
        /*00a4*/ 	.byte	0x04, 0x1e
        /*00a6*/ 	.short	(.L_81 - .L_80)
.L_80:
        /*00a8*/ 	.word	0x00000000


	//----- nvinfo : EIATTR_CBANK_PARAM_SIZE
	.align		4
.L_81:
        /*00ac*/ 	.byte	0x03, 0x19
        /*00ae*/ 	.short	0x0038


	//----- nvinfo : EIATTR_PARAM_CBANK
	.align		4
        /*00b0*/ 	.byte	0x04, 0x0a
        /*00b2*/ 	.short	(.L_83 - .L_82)
	.align		4
.L_82:
        /*00b4*/ 	.word	index@(.nv.constant0._Z14mapping_kerneliiddddPdS_)
        /*00b8*/ 	.short	0x0380
        /*00ba*/ 	.short	0x0038


	//----- nvinfo : EIATTR_SW_WAR
	.align		4
.L_83:
        /*00bc*/ 	.byte	0x04, 0x36
        /*00be*/ 	.short	(.L_85 - .L_84)
.L_84:
        /*00c0*/ 	.word	0x00000008
.L_85:


//--------------------- .nv.callgraph             --------------------------
	.section	.nv.callgraph,"",@"SHT_CUDA_CALLGRAPH"
	.align	4
	.sectionentsize	8
	.align		4
        /*0000*/ 	.word	0x00000000
	.align		4
        /*0004*/ 	.word	0xffffffff
	.align		4
        /*0008*/ 	.word	0x00000000
	.align		4
        /*000c*/ 	.word	0xfffffffe
	.align		4
        /*0010*/ 	.word	0x00000000
	.align		4
        /*0014*/ 	.word	0xfffffffd
	.align		4
        /*0018*/ 	.word	0x00000000
	.align		4
        /*001c*/ 	.word	0xfffffffc


//--------------------- .text._Z11plot_kerneliiiiPdPiS_ --------------------------
	.section	.text._Z11plot_kerneliiiiPdPiS_,"ax",@progbits
	.align	128
        .global         _Z11plot_kerneliiiiPdPiS_
        .type           _Z11plot_kerneliiiiPdPiS_,@function
        .size           _Z11plot_kerneliiiiPdPiS_,(.L_x_21 - _Z11plot_kerneliiiiPdPiS_)
        .other          _Z11plot_kerneliiiiPdPiS_,@"STO_CUDA_ENTRY STV_DEFAULT"
_Z11plot_kerneliiiiPdPiS_:
.text._Z11plot_kerneliiiiPdPiS_:
[----:B------:R-:W-:Y:S01]  /*0000*/  LDC R1, c[0x0][0x37c] ;  /* 0x0000df00ff017b82 */ /* 0x000fe20000000800 */
[----:B------:R-:W0:Y:S07]  /*0010*/  S2R R0, SR_TID.Y ;  /* 0x0000000000007919 */ /* 0x000e2e0000002200 */
[----:B------:R-:W1:Y:S01]  /*0020*/  LDC R4, c[0x0][0x360] ;  /* 0x0000d800ff047b82 */ /* 0x000e620000000800 */
[----:B------:R-:W2:Y:S01]  /*0030*/  LDCU.64 UR4, c[0x0][0x358] ;  /* 0x00006b00ff0477ac */ /* 0x000ea20008000a00 */
[----:B------:R-:W1:Y:S06]  /*0040*/  S2R R7, SR_TID.X ;  /* 0x0000000000077919 */ /* 0x000e6c0000002100 */
[----:B------:R-:W0:Y:S08]  /*0050*/  S2UR UR7, SR_CTAID.Y ;  /* 0x00000000000779c3 */ /* 0x000e300000002600 */
[----:B------:R-:W0:Y:S01]  /*0060*/  LDC R5, c[0x0][0x364] ;  /* 0x0000d900ff057b82 */ /* 0x000e220000000800 */
[----:B------:R-:W3:Y:S07]  /*0070*/  LDCU UR8, c[0x0][0x370] ;  /* 0x00006e00ff0877ac */ /* 0x000eee0008000800 */
[----:B------:R-:W1:Y:S08]  /*0080*/  S2UR UR6, SR_CTAID.X ;  /* 0x00000000000679c3 */ /* 0x000e700000002500 */
[----:B------:R-:W4:Y:S01]  /*0090*/  LDC.64 R2, c[0x0][0x390] ;  /* 0x0000e400ff027b82 */ /* 0x000f220000000a00 */
[----:B0-----:R-:W-:-:S02]  /*00a0*/  IMAD R5, R5, UR7, R0 ;  /* 0x0000000705057c24 */ /* 0x001fc4000f8e0200 */
[C---:B-1----:R-:W-:Y:S02]  /*00b0*/  IMAD R0, R4.reuse, UR6, R7 ;  /* 0x0000000604007c24 */ /* 0x042fe4000f8e0207 */
[----:B---3--:R-:W-:Y:S01]  /*00c0*/  IMAD R4, R4, UR8, RZ ;  /* 0x0000000804047c24 */ /* 0x008fe2000f8e02ff */
[----:B------:R-:W0:Y:S02]  /*00d0*/  LDCU.128 UR8, c[0x0][0x380] ;  /* 0x00007000ff0877ac */ /* 0x000e240008000c00 */
[----:B------:R-:W1:Y:S01]  /*00e0*/  LDC.64 R6, c[0x0][0x3a0] ;  /* 0x0000e800ff067b82 */ /* 0x000e620000000a00 */
[----:B------:R-:W-:-:S04]  /*00f0*/  IMAD R9, R5, R4, R0 ;  /* 0x0000000405097224 */ /* 0x000fc800078e0200 */
[----:B----4-:R-:W-:-:S06]  /*0100*/  IMAD.WIDE R2, R9, 0x8, R2 ;  /* 0x0000000809027825 */ /* 0x010fcc00078e0202 */
[----:B--2---:R-:W2:Y:S01]  /*0110*/  LDG.E.64 R2, desc[UR4][R2.64] ;  /* 0x0000000402027981 */ /* 0x004ea2000c1e1b00 */
[----:B------:R-:W-:Y:S01]  /*0120*/  IMAD.MOV.U32 R4, RZ, RZ, 0x3ff00000 ;  /* 0x3ff00000ff047424 */ /* 0x000fe200078e00ff */
[C---:B0-----:R-:W-:Y:S02]  /*0130*/  ISETP.GE.AND P0, PT, R5.reuse, UR11, PT ;  /* 0x0000000b05007c0c */ /* 0x041fe4000bf06270 */
[----:B------:R-:W-:Y:S02]  /*0140*/  ISETP.GE.AND P1, PT, R5, UR10, PT ;  /* 0x0000000a05007c0c */ /* 0x000fe4000bf26270 */
[----:B------:R-:W-:Y:S02]  /*0150*/  FSEL R4, R4, 1.75, P0 ;  /* 0x3fe0000004047808 */ /* 0x000fe40000000000 */
[----:B------:R-:W-:Y:S02]  /*0160*/  ISETP.GE.AND P0, PT, R0, UR9, PT ;  /* 0x0000000900007c0c */ /* 0x000fe4000bf06270 */
[----:B------:R-:W-:-:S02]  /*0170*/  FSEL R4, R4, 1.875, P1 ;  /* 0x3ff0000004047808 */ /* 0x000fc40000800000 */
[----:B------:R-:W-:Y:S02]  /*0180*/  ISETP.GE.AND P1, PT, R0, UR8, PT ;  /* 0x0000000800007c0c */ /* 0x000fe4000bf26270 */
[----:B------:R-:W-:-:S04]  /*0190*/  FSEL R4, R4, 1.875, !P0 ;  /* 0x3ff0000004047808 */ /* 0x000fc80004000000 */
[----:B------:R-:W-:Y:S01]  /*01a0*/  FSEL R5, R4, 1.875, P1 ;  /* 0x3ff0000004057808 */ /* 0x000fe20000800000 */
[----:B------:R-:W-:-:S06]  /*01b0*/  IMAD.MOV.U32 R4, RZ, RZ, RZ ;  /* 0x000000ffff047224 */ /* 0x000fcc00078e00ff */
[----:B--2---:R-:W-:Y:S01]  /*01c0*/  DMUL R2, R2, R4 ;  /* 0x0000000402027228 */ /* 0x004fe20000000000 */
[----:B-1----:R-:W-:-:S06]  /*01d0*/  IMAD.WIDE R4, R9, 0x8, R6 ;  /* 0x0000000809047825 */ /* 0x002fcc00078e0206 */
[----:B------:R-:W-:Y:S01]  /*01e0*/  STG.E.64 desc[UR4][R4.64], R2 ;  /* 0x0000000204007986 */ /* 0x000fe2000c101b04 */
[----:B------:R-:W-:Y:S05]  /*01f0*/  EXIT ;  /* 0x000000000000794d */ /* 0x000fea0003800000 */
.L_x_0:
[----:B------:R-:W-:-:S00]  /*0200*/  BRA `(.L_x_0) ;  /* 0xfffffffc00fc7947 */ /* 0x000fc0000383ffff */
[----:B------:R-:W-:-:S00]  /*0210*/  NOP ;  /* 0x0000000000007918 */ /* 0x000fc00000000000 */
        /* <DEDUP_REMOVED lines=14> */
.L_x_21:


//--------------------- .text._Z11mask_kerneliiiiPi --------------------------
	.section	.text._Z11mask_kerneliiiiPi,"ax",@progbits
	.align	128
        .global         _Z11mask_kerneliiiiPi
        .type           _Z11mask_kerneliiiiPi,@function
        .size           _Z11mask_kerneliiiiPi,(.L_x_22 - _Z11mask_kerneliiiiPi)
        .other          _Z11mask_kerneliiiiPi,@"STO_CUDA_ENTRY STV_DEFAULT"
_Z11mask_kerneliiiiPi:
.text._Z11mask_kerneliiiiPi:
[----:B------:R-:W-:Y:S01]  /*0000*/  LDC R1, c[0x0][0x37c] ;  /* 0x0000df00ff017b82 */ /* 0x000fe20000000800 */
[----:B------:R-:W0:Y:S07]  /*0010*/  S2R R5, SR_TID.X ;  /* 0x0000000000057919 */ /* 0x000e2e0000002100 */
[----:B------:R-:W0:Y:S01]  /*0020*/  S2UR UR4, SR_CTAID.X ;  /* 0x00000000000479c3 */ /* 0x000e220000002500 */
[----:B------:R-:W1:Y:S01]  /*0030*/  LDCU.128 UR8, c[0x0][0x380] ;  /* 0x00007000ff0877ac */ /* 0x000e620008000c00 */
[----:B------:R-:W2:Y:S06]  /*0040*/  S2R R7, SR_TID.Y ;  /* 0x0000000000077919 */ /* 0x000eac0000002200 */
[----:B------:R-:W0:Y:S08]  /*0050*/  LDC R4, c[0x0][0x360] ;  /* 0x0000d800ff047b82 */ /* 0x000e300000000800 */
[----:B------:R-:W2:Y:S08]  /*0060*/  S2UR UR5, SR_CTAID.Y ;  /* 0x00000000000579c3 */ /* 0x000eb00000002600 */
[----:B------:R-:W2:Y:S01]  /*0070*/  LDC R6, c[0x0][0x364] ;  /* 0x0000d900ff067b82 */ /* 0x000ea20000000800 */
[----:B------:R-:W3:Y:S07]  /*0080*/  LDCU UR6, c[0x0][0x370] ;  /* 0x00006e00ff0677ac */ /* 0x000eee0008000800 */
[----:B------:R-:W4:Y:S01]  /*0090*/  LDC.64 R2, c[0x0][0x390] ;  /* 0x0000e400ff027b82 */ /* 0x000f220000000a00 */
[----:B0-----:R-:W-:-:S05]  /*00a0*/  IMAD R0, R4, UR4, R5 ;  /* 0x0000000404007c24 */ /* 0x001fca000f8e0205 */
[----:B-1----:R-:W-:Y:S01]  /*00b0*/  ISETP.GT.AND P0, PT, R0, UR8, PT ;  /* 0x0000000800007c0c */ /* 0x002fe2000bf04270 */
[----:B---3--:R-:W-:Y:S02]  /*00c0*/  IMAD R4, R4, UR6, RZ ;  /* 0x0000000604047c24 */ /* 0x008fe4000f8e02ff */
[----:B--2---:R-:W-:Y:S01]  /*00d0*/  IMAD R5, R6, UR5, R7 ;  /* 0x0000000506057c24 */ /* 0x004fe2000f8e0207 */
[----:B------:R-:W0:Y:S04]  /*00e0*/  LDCU.64 UR4, c[0x0][0x358] ;  /* 0x00006b00ff0477ac */ /* 0x000e280008000a00 */
[----:B------:R-:W-:-:S04]  /*00f0*/  ISETP.LE.OR P0, PT, R5, UR10, !P0 ;  /* 0x0000000a05007c0c */ /* 0x000fc8000c703670 */
[C---:B------:R-:W-:Y:S01]  /*0100*/  ISETP.GE.OR P0, PT, R5.reuse, UR11, P0 ;  /* 0x0000000b05007c0c */ /* 0x040fe20008706670 */
[----:B------:R-:W-:-:S03]  /*0110*/  IMAD R5, R5, R4, R0 ;  /* 0x0000000405057224 */ /* 0x000fc600078e0200 */
[----:B------:R-:W-:Y:S01]  /*0120*/  ISETP.GE.OR P0, PT, R0, UR9, P0 ;  /* 0x0000000900007c0c */ /* 0x000fe20008706670 */
[----:B----4-:R-:W-:-:S03]  /*0130*/  IMAD.WIDE R2, R5, 0x4, R2 ;  /* 0x0000000405027825 */ /* 0x010fc600078e0202 */
[----:B------:R-:W-:-:S05]  /*0140*/  SEL R5, RZ, 0x1, !P0 ;  /* 0x00000001ff057807 */ /* 0x000fca0004000000 */
[----:B0-----:R-:W-:Y:S01]  /*0150*/  STG.E desc[UR4][R2.64], R5 ;  /* 0x0000000502007986 */ /* 0x001fe2000c101904 */
[----:B------:R-:W-:Y:S05]  /*0160*/  EXIT ;  /* 0x000000000000794d */ /* 0x000fea0003800000 */
.L_x_1:
        /* <DEDUP_REMOVED lines=9> */
.L_x_22:


//--------------------- .text._Z14mapping_kerneliiddddPdS_ --------------------------
	.section	.text._Z14mapping_kerneliiddddPdS_,"ax",@progbits
	.align	128
        .global         _Z14mapping_kerneliiddddPdS_
        .type           _Z14mapping_kerneliiddddPdS_,@function
        .size           _Z14mapping_kerneliiddddPdS_,(.L_x_20 - _Z14mapping_kerneliiddddPdS_)
        .other          _Z14mapping_kerneliiddddPdS_,@"STO_CUDA_ENTRY STV_DEFAULT"
_Z14mapping_kerneliiddddPdS_:
.text._Z14mapping_kerneliiddddPdS_:
[----:B------:R-:W-:Y:S01]  /*0000*/  LDC R1, c[0x0][0x37c] ;  /* 0x0000df00ff017b82 */ /* 0x000fe20000000800 */
[----:B------:R-:W0:Y:S01]  /*0010*/  LDCU UR4, c[0x0][0x380] ;  /* 0x00007000ff0477ac */ /* 0x000e220008000800 */
[----:B------:R-:W-:-:S06]  /*0020*/  IMAD.MOV.U32 R2, RZ, RZ, 0x1 ;  /* 0x00000001ff027424 */ /* 0x000fcc00078e00ff */
[----:B------:R-:W1:Y:S01]  /*0030*/  LDC.64 R8, c[0x0][0x388] ;  /* 0x0000e200ff087b82 */ /* 0x000e620000000a00 */
[----:B------:R-:W2:Y:S01]  /*0040*/  S2R R15, SR_TID.Y ;  /* 0x00000000000f7919 */ /* 0x000ea20000002200 */
[----:B------:R-:W1:Y:S01]  /*0050*/  LDCU.64 UR8, c[0x0][0x390] ;  /* 0x00007200ff0877ac */ /* 0x000e620008000a00 */
[----:B------:R-:W3:Y:S05]  /*0060*/  S2R R21, SR_TID.X ;  /* 0x0000000000157919 */ /* 0x000eea0000002100 */
[----:B------:R-:W4:Y:S01]  /*0070*/  S2UR UR5, SR_CgaCtaId ;  /* 0x00000000000579c3 */ /* 0x000f220000008800 */
[----:B0-----:R-:W-:-:S07]  /*0080*/  UIADD3 UR4, UPT, UPT, UR4, -0x1, URZ ;  /* 0xffffffff04047890 */ /* 0x001fce000fffe0ff */
[----:B------:R-:W3:Y:S01]  /*0090*/  LDC R14, c[0x0][0x360] ;  /* 0x0000d800ff0e7b82 */ /* 0x000ee20000000800 */
[----:B-1----:R-:W-:Y:S01]  /*00a0*/  DADD R8, -R8, UR8 ;  /* 0x0000000808087e29 */ /* 0x002fe20008000100 */
[----:B------:R-:W0:Y:S06]  /*00b0*/  I2F.F64 R4, UR4 ;  /* 0x0000000400047d12 */ /* 0x000e2c0008201c00 */
[----:B------:R-:W2:Y:S01]  /*00c0*/  S2UR UR7, SR_CTAID.Y ;  /* 0x00000000000779c3 */ /* 0x000ea20000002600 */
[----:B------:R-:W-:Y:S02]  /*00d0*/  UMOV UR4, 0x400 ;  /* 0x0000040000047882 */ /* 0x000fe40000000000 */
[----:B----4-:R-:W-:-:S05]  /*00e0*/  ULEA UR5, UR5, UR4, 0x18 ;  /* 0x0000000405057291 */ /* 0x010fca000f8ec0ff */
[----:B------:R-:W2:Y:S01]  /*00f0*/  LDC R20, c[0x0][0x364] ;  /* 0x0000d900ff147b82 */ /* 0x000ea20000000800 */
[----:B------:R-:W1:Y:S01]  /*0100*/  LDCU UR4, c[0x0][0x370] ;  /* 0x00006e00ff0477ac */ /* 0x000e620008000800 */
[----:B------:R-:W-:Y:S01]  /*0110*/  FSETP.GEU.AND P1, PT, |R9|, 6.5827683646048100446e-37, PT ;  /* 0x036000000900780b */ /* 0x000fe20003f2e200 */
[----:B0-----:R-:W0:Y:S05]  /*0120*/  MUFU.RCP64H R3, R5 ;  /* 0x0000000500037308 */ /* 0x001e2a0000001800 */
[----:B------:R-:W3:Y:S01]  /*0130*/  S2UR UR6, SR_CTAID.X ;  /* 0x00000000000679c3 */ /* 0x000ee20000002500 */
[----:B0-----:R-:W-:Y:S01]  /*0140*/  DFMA R6, -R4, R2, 1 ;  /* 0x3ff000000406742b */ /* 0x001fe20000000102 */
[----:B--2---:R-:W-:-:S05]  /*0150*/  IMAD R20, R20, UR7, R15 ;  /* 0x0000000714147c24 */ /* 0x004fca000f8e020f */
[----:B------:R-:W-:Y:S02]  /*0160*/  LEA R0, R20, UR5, 0x3 ;  /* 0x0000000514007c11 */ /* 0x000fe4000f8e18ff */
[----:B------:R-:W-:Y:S01]  /*0170*/  DFMA R6, R6, R6, R6 ;  /* 0x000000060606722b */ /* 0x000fe20000000006 */
[----:B---3--:R-:W-:Y:S02]  /*0180*/  IMAD R21, R14, UR6, R21 ;  /* 0x000000060e157c24 */ /* 0x008fe4000f8e0215 */
[----:B------:R0:W-:Y:S05]  /*0190*/  STS.64 [R0], RZ ;  /* 0x000000ff00007388 */ /* 0x0001ea0000000a00 */
[----:B------:R-:W-:-:S08]  /*01a0*/  DFMA R6, R2, R6, R2 ;  /* 0x000000060206722b */ /* 0x000fd00000000002 */
[----:B------:R-:W-:-:S08]  /*01b0*/  DFMA R2, -R4, R6, 1 ;  /* 0x3ff000000402742b */ /* 0x000fd00000000106 */
[----:B------:R-:W-:Y:S01]  /*01c0*/  DFMA R2, R6, R2, R6 ;  /* 0x000000020602722b */ /* 0x000fe20000000006 */
[----:B------:R-:W2:Y:S07]  /*01d0*/  LDC.64 R6, c[0x0][0x3a8] ;  /* 0x0000ea00ff067b82 */ /* 0x000eae0000000a00 */
[----:B------:R-:W-:-:S08]  /*01e0*/  DMUL R10, R8, R2 ;  /* 0x00000002080a7228 */ /* 0x000fd00000000000 */
[----:B------:R-:W-:-:S08]  /*01f0*/  DFMA R12, -R4, R10, R8 ;  /* 0x0000000a040c722b */ /* 0x000fd00000000108 */
[----:B------:R-:W-:Y:S01]  /*0200*/  DFMA R2, R2, R12, R10 ;  /* 0x0000000c0202722b */ /* 0x000fe2000000000a */
[----:B-1----:R-:W-:-:S04]  /*0210*/  IMAD R10, R14, UR4, RZ ;  /* 0x000000040e0a7c24 */ /* 0x002fc8000f8e02ff */
[----:B------:R-:W-:-:S05]  /*0220*/  IMAD R20, R20, R10, R21 ;  /* 0x0000000a14147224 */ /* 0x000fca00078e0215 */
[----:B------:R-:W-:Y:S01]  /*0230*/  FFMA R11, RZ, R5, R3 ;  /* 0x00000005ff0b7223 */ /* 0x000fe20000000003 */
[----:B--2---:R-:W-:Y:S01]  /*0240*/  IMAD.WIDE R6, R20, 0x8, R6 ;  /* 0x0000000814067825 */ /* 0x004fe200078e0206 */
[----:B------:R-:W-:Y:S03]  /*0250*/  BAR.SYNC.DEFER_BLOCKING 0x0 ;  /* 0x0000000000007b1d */ /* 0x000fe60000010000 */
[----:B------:R-:W-:-:S13]  /*0260*/  FSETP.GT.AND P0, PT, |R11|, 1.469367938527859385e-39, PT ;  /* 0x001000000b00780b */ /* 0x000fda0003f04200 */
[----:B0-----:R-:W-:Y:S05]  /*0270*/  @P0 BRA P1, `(.L_x_2) ;  /* 0x0000000000100947 */ /* 0x001fea0000800000 */
[----:B------:R-:W-:Y:S01]  /*0280*/  IMAD.MOV.U32 R2, RZ, RZ, R8 ;  /* 0x000000ffff027224 */ /* 0x000fe200078e0008 */
[----:B------:R-:W-:Y:S01]  /*0290*/  MOV R22, 0x2c0 ;  /* 0x000002c000167802 */ /* 0x000fe20000000f00 */
[----:B------:R-:W-:-:S07]  /*02a0*/  IMAD.MOV.U32 R3, RZ, RZ, R9 ;  /* 0x000000ffff037224 */ /* 0x000fce00078e0009 */
[----:B------:R-:W-:Y:S05]  /*02b0*/  CALL.REL.NOINC `($__internal_0_$__cuda_sm20_div_rn_f64_full) ;  /* 0x0000000c00607944 */ /* 0x000fea0003c00000 */
.L_x_2:
[----:B------:R-:W0:Y:S01]  /*02c0*/  LDC.64 R8, c[0x0][0x398] ;  /* 0x0000e600ff087b82 */ /* 0x000e220000000a00 */
[----:B------:R-:W0:Y:S01]  /*02d0*/  LDCU.64 UR6, c[0x0][0x3a0] ;  /* 0x00007400ff0677ac */ /* 0x000e220008000a00 */
[----:B------:R-:W-:Y:S01]  /*02e0*/  IMAD.MOV.U32 R4, RZ, RZ, 0x1 ;  /* 0x00000001ff047424 */ /* 0x000fe200078e00ff */
[----:B------:R-:W1:Y:S01]  /*02f0*/  LDCU UR4, c[0x0][0x384] ;  /* 0x00007080ff0477ac */ /* 0x000e620008000800 */
[----:B------:R-:W2:Y:S01]  /*0300*/  LDCU.64 UR8, c[0x0][0x388] ;  /* 0x00007100ff0877ac */ /* 0x000ea20008000a00 */
[----:B-1----:R-:W1:Y:S01]  /*0310*/  I2F.F64 R12, UR4 ;  /* 0x00000004000c7d12 */ /* 0x002e620008201c00 */
[----:B0-----:R-:W-:Y:S01]  /*0320*/  DADD R8, -R8, UR6 ;  /* 0x0000000608087e29 */ /* 0x001fe20008000100 */
[----:B------:R-:W0:Y:S06]  /*0330*/  LDCU.64 UR6, c[0x0][0x358] ;  /* 0x00006b00ff0677ac */ /* 0x000e2c0008000a00 */
[----:B------:R-:W3:Y:S01]  /*0340*/  MUFU.RCP64H R5, R9 ;  /* 0x0000000900057308 */ /* 0x000ee20000001800 */
[----:B-1----:R-:W-:Y:S01]  /*0350*/  FSETP.GEU.AND P1, PT, |R13|, 6.5827683646048100446e-37, PT ;  /* 0x036000000d00780b */ /* 0x002fe20003f2e200 */
[----:B---3--:R-:W-:-:S08]  /*0360*/  DFMA R10, -R8, R4, 1 ;  /* 0x3ff00000080a742b */ /* 0x008fd00000000104 */
[----:B------:R-:W-:-:S08]  /*0370*/  DFMA R10, R10, R10, R10 ;  /* 0x0000000a0a0a722b */ /* 0x000fd0000000000a */
[----:B------:R-:W-:-:S08]  /*0380*/  DFMA R10, R4, R10, R4 ;  /* 0x0000000a040a722b */ /* 0x000fd00000000004 */
[----:B------:R-:W-:-:S08]  /*0390*/  DFMA R4, -R8, R10, 1 ;  /* 0x3ff000000804742b */ /* 0x000fd0000000010a */
[----:B------:R-:W-:-:S08]  /*03a0*/  DFMA R4, R10, R4, R10 ;  /* 0x000000040a04722b */ /* 0x000fd0000000000a */
[----:B------:R-:W-:-:S08]  /*03b0*/  DMUL R10, R12, R4 ;  /* 0x000000040c0a7228 */ /* 0x000fd00000000000 */
[----:B------:R-:W-:-:S08]  /*03c0*/  DFMA R14, -R8, R10, R12 ;  /* 0x0000000a080e722b */ /* 0x000fd0000000010c */
[----:B------:R-:W-:Y:S01]  /*03d0*/  DFMA R4, R4, R14, R10 ;  /* 0x0000000e0404722b */ /* 0x000fe2000000000a */
[----:B------:R-:W2:Y:S09]  /*03e0*/  I2F.F64 R10, R21 ;  /* 0x00000015000a7312 */ /* 0x000eb20000201c00 */
[----:B------:R-:W-:-:S05]  /*03f0*/  FFMA R14, RZ, R9, R5 ;  /* 0x00000009ff0e7223 */ /* 0x000fca0000000005 */
[----:B------:R-:W-:Y:S01]  /*0400*/  FSETP.GT.AND P0, PT, |R14|, 1.469367938527859385e-39, PT ;  /* 0x001000000e00780b */ /* 0x000fe20003f04200 */
[----:B--2---:R-:W-:-:S12]  /*0410*/  DFMA R10, R10, R2, UR8 ;  /* 0x000000080a0a7e2b */ /* 0x004fd80008000002 */
[----:B0-----:R-:W-:Y:S05]  /*0420*/  @P0 BRA P1, `(.L_x_3) ;  /* 0x0000000000200947 */ /* 0x001fea0000800000 */
[----:B------:R-:W-:Y:S01]  /*0430*/  IMAD.MOV.U32 R2, RZ, RZ, R12 ;  /* 0x000000ffff027224 */ /* 0x000fe200078e000c */
[----:B------:R-:W-:Y:S01]  /*0440*/  MOV R22, 0x490 ;  /* 0x0000049000167802 */ /* 0x000fe20000000f00 */
[----:B------:R-:W-:Y:S02]  /*0450*/  IMAD.MOV.U32 R3, RZ, RZ, R13 ;  /* 0x000000ffff037224 */ /* 0x000fe400078e000d */
[----:B------:R-:W-:Y:S02]  /*0460*/  IMAD.MOV.U32 R4, RZ, RZ, R8 ;  /* 0x000000ffff047224 */ /* 0x000fe400078e0008 */
[----:B------:R-:W-:-:S07]  /*0470*/  IMAD.MOV.U32 R5, RZ, RZ, R9 ;  /* 0x000000ffff057224 */ /* 0x000fce00078e0009 */
[----:B------:R-:W-:Y:S05]  /*0480*/  CALL.REL.NOINC `($__internal_0_$__cuda_sm20_div_rn_f64_full) ;  /* 0x0000000800ec7944 */ /* 0x000fea0003c00000 */
[----:B------:R-:W-:Y:S02]  /*0490*/  IMAD.MOV.U32 R4, RZ, RZ, R2 ;  /* 0x000000ffff047224 */ /* 0x000fe400078e0002 */
[----:B------:R-:W-:-:S07]  /*04a0*/  IMAD.MOV.U32 R5, RZ, RZ, R3 ;  /* 0x000000ffff057224 */ /* 0x000fce00078e0003 */
.L_x_3:
[----:B------:R0:W5:Y:S01]  /*04b0*/  LDG.E.64 R12, desc[UR6][R6.64] ;  /* 0x00000006060c7981 */ /* 0x000162000c1e1b00 */
[----:B------:R-:W-:-:S05]  /*04c0*/  UMOV UR4, URZ ;  /* 0x000000ff00047c82 */ /* 0x000fca0008000000 */
.L_x_4:
[----:B-----5:R-:W-:Y:S01]  /*04d0*/  DADD R2, -R12, 1 ;  /* 0x3ff000000c027429 */ /* 0x020fe20000000100 */
[----:B------:R-:W-:Y:S01]  /*04e0*/  UIADD3 UR4, UPT, UPT, UR4, 0x20, URZ ;  /* 0x0000002004047890 */ /* 0x000fe2000fffe0ff */
[----:B------:R-:W-:-:S03]  /*04f0*/  DMUL R12, R10, R12 ;  /* 0x0000000c0a0c7228 */ /* 0x000fc60000000000 */
[----:B------:R-:W-:-:S05]  /*0500*/  UISETP.NE.AND UP0, UPT, UR4, 0x186a0, UPT ;  /* 0x000186a00400788c */ /* 0x000fca000bf05270 */
[----:B------:R-:W-:-:S08]  /*0510*/  DMUL R2, R12, R2 ;  /* 0x000000020c027228 */ /* 0x000fd00000000000 */
[----:B0-----:R-:W-:Y:S02]  /*0520*/  DMUL R6, R10, R2 ;  /* 0x000000020a067228 */ /* 0x001fe40000000000 */
[----:B------:R-:W-:-:S08]  /*0530*/  DADD R2, -R2, 1 ;  /* 0x3ff0000002027429 */ /* 0x000fd00000000100 */
[----:B------:R-:W-:-:S08]  /*0540*/  DMUL R2, R6, R2 ;  /* 0x0000000206027228 */ /* 0x000fd00000000000 */
[----:B------:R-:W-:Y:S02]  /*0550*/  DMUL R6, R10, R2 ;  /* 0x000000020a067228 */ /* 0x000fe40000000000 */
        /* <DEDUP_REMOVED lines=88> */
[----:B------:R-:W-:Y:S01]  /*0ae0*/  DMUL R12, R12, R2 ;  /* 0x000000020c0c7228 */ /* 0x000fe20000000000 */
[----:B------:R-:W-:Y:S10]  /*0af0*/  BRA.U UP0, `(.L_x_4) ;  /* 0xfffffff900747547 */ /* 0x000ff4000b83ffff */
[----:B------:R-:W0:Y:S01]  /*0b00*/  LDCU UR12, c[0x0][0x384] ;  /* 0x00007080ff0c77ac */ /* 0x000e220008000800 */
[----:B------:R-:W1:Y:S01]  /*0b10*/  LDCU.64 UR8, c[0x0][0x3a0] ;  /* 0x00007400ff0877ac */ /* 0x000e620008000a00 */
[----:B------:R-:W2:Y:S01]  /*0b20*/  LDCU.64 UR10, c[0x0][0x398] ;  /* 0x00007300ff0a77ac */ /* 0x000ea20008000a00 */
[----:B------:R-:W-:-:S05]  /*0b30*/  UMOV UR4, URZ ;  /* 0x000000ff00047c82 */ /* 0x000fca0008000000 */
.L_x_13:
[----:B------:R-:W-:Y:S01]  /*0b40*/  DMUL R8, R10, R12 ;  /* 0x0000000c0a087228 */ /* 0x000fe20000000000 */
[----:B------:R-:W-:Y:S01]  /*0b50*/  UIADD3 UR4, UPT, UPT, UR4, 0x4, URZ ;  /* 0x0000000404047890 */ /* 0x000fe2000fffe0ff */
[C---:B------:R-:W-:Y:S01]  /*0b60*/  DADD R2, -R12.reuse, 1 ;  /* 0x3ff000000c027429 */ /* 0x040fe20000000100 */
[----:B------:R-:W-:Y:S01]  /*0b70*/  BSSY.RECONVERGENT B0, `(.L_x_5) ;  /* 0x000001b000007945 */ /* 0x000fe20003800200 */
[----:B-1----:R-:W-:Y:S01]  /*0b80*/  DSETP.GTU.AND P2, PT, R12, UR8, PT ;  /* 0x000000080c007e2a */ /* 0x002fe2000bf4c000 */
[----:B------:R-:W-:-:S05]  /*0b90*/  UISETP.NE.AND UP0, UPT, UR4, 0x64, UPT ;  /* 0x000000640400788c */ /* 0x000fca000bf05270 */
[----:B------:R-:W-:Y:S02]  /*0ba0*/  DMUL R8, R8, R2 ;  /* 0x0000000208087228 */ /* 0x000fe40000000000 */
[----:B--2---:R-:W-:-:S06]  /*0bb0*/  DSETP.LTU.OR P2, PT, R12, UR10, P2 ;  /* 0x0000000a0c007e2a */ /* 0x004fcc0009749400 */
[----:B------:R-:W-:Y:S02]  /*0bc0*/  DMUL R2, R10, R8 ;  /* 0x000000080a027228 */ /* 0x000fe40000000000 */
[C---:B------:R-:W-:Y:S02]  /*0bd0*/  DADD R6, -R8.reuse, 1 ;  /* 0x3ff0000008067429 */ /* 0x040fe40000000100 */
[----:B------:R-:W-:-:S06]  /*0be0*/  DSETP.GTU.AND P0, PT, R8, UR8, PT ;  /* 0x0000000808007e2a */ /* 0x000fcc000bf0c000 */
[----:B------:R-:W-:Y:S02]  /*0bf0*/  DMUL R2, R2, R6 ;  /* 0x0000000602027228 */ /* 0x000fe40000000000 */
[----:B------:R-:W-:-:S06]  /*0c00*/  DSETP.LTU.OR P0, PT, R8, UR10, P0 ;  /* 0x0000000a08007e2a */ /* 0x000fcc0008709400 */
[----:B------:R-:W-:Y:S02]  /*0c10*/  DMUL R6, R10, R2 ;  /* 0x000000020a067228 */ /* 0x000fe40000000000 */
[C---:B------:R-:W-:Y:S02]  /*0c20*/  DADD R14, -R2.reuse, 1 ;  /* 0x3ff00000020e7429 */ /* 0x040fe40000000100 */
[----:B------:R-:W-:-:S06]  /*0c30*/  DSETP.GTU.AND P3, PT, R2, UR8, PT ;  /* 0x0000000802007e2a */ /* 0x000fcc000bf6c000 */
[----:B------:R-:W-:Y:S02]  /*0c40*/  DMUL R6, R6, R14 ;  /* 0x0000000e06067228 */ /* 0x000fe40000000000 */
[----:B------:R-:W-:-:S06]  /*0c50*/  DSETP.LTU.OR P3, PT, R2, UR10, P3 ;  /* 0x0000000a02007e2a */ /* 0x000fcc0009f69400 */
[----:B------:R-:W-:-:S06]  /*0c60*/  DSETP.GTU.AND P1, PT, R6, UR8, PT ;  /* 0x0000000806007e2a */ /* 0x000fcc000bf2c000 */
[----:B------:R-:W-:Y:S01]  /*0c70*/  DSETP.LTU.OR P1, PT, R6, UR10, P1 ;  /* 0x0000000a06007e2a */ /* 0x000fe20008f29400 */
[----:B------:R-:W-:-:S13]  /*0c80*/  @P2 BRA `(.L_x_6) ;  /* 0x0000000000242947 */ /* 0x000fda0003800000 */
[----:B------:R-:W-:-:S08]  /*0c90*/  DADD R12, R12, -UR10 ;  /* 0x8000000a0c0c7e29 */ /* 0x000fd00008000000 */
[----:B------:R-:W-:-:S10]  /*0ca0*/  DMUL R12, R12, R4 ;  /* 0x000000040c0c7228 */ /* 0x000fd40000000000 */
[----:B------:R-:W1:Y:S02]  /*0cb0*/  F2I.F64.TRUNC R12, R12 ;  /* 0x0000000c000c7311 */ /* 0x000e64000030d100 */
[----:B-1----:R-:W-:-:S04]  /*0cc0*/  ISETP.GE.AND P2, PT, R12, RZ, PT ;  /* 0x000000ff0c00720c */ /* 0x002fc80003f46270 */
[----:B0-----:R-:W-:-:S13]  /*0cd0*/  ISETP.GE.OR P2, PT, R12, UR12, !P2 ;  /* 0x0000000c0c007c0c */ /* 0x001fda000d746670 */
[----:B------:R-:W-:-:S05]  /*0ce0*/  @!P2 LEA R17, R12, UR5, 0x3 ;  /* 0x000000050c11ac11 */ /* 0x000fca000f8e18ff */
[----:B------:R-:W0:Y:S02]  /*0cf0*/  @!P2 LDS.64 R14, [R17] ;  /* 0x00000000110ea984 */ /* 0x000e240000000a00 */
[----:B0-----:R-:W-:-:S07]  /*0d00*/  @!P2 DADD R14, R14, 1 ;  /* 0x3ff000000e0ea429 */ /* 0x001fce0000000000 */
[----:B------:R1:W-:Y:S04]  /*0d10*/  @!P2 STS.64 [R17], R14 ;  /* 0x0000000e1100a388 */ /* 0x0003e80000000a00 */
.L_x_6:
[----:B0-----:R-:W-:Y:S05]  /*0d20*/  BSYNC.RECONVERGENT B0 ;  /* 0x0000000000007941 */ /* 0x001fea0003800200 */
.L_x_5:
[----:B------:R-:W-:Y:S04]  /*0d30*/  BSSY.RECONVERGENT B0, `(.L_x_7) ;  /* 0x000000b000007945 */ /* 0x000fe80003800200 */
[----:B------:R-:W-:Y:S05]  /*0d40*/  @P0 BRA `(.L_x_8) ;  /* 0x0000000000240947 */ /* 0x000fea0003800000 */
[----:B------:R-:W-:-:S08]  /*0d50*/  DADD R8, R8, -UR10 ;  /* 0x8000000a08087e29 */ /* 0x000fd00008000000 */
[----:B------:R-:W-:-:S10]  /*0d60*/  DMUL R8, R8, R4 ;  /* 0x0000000408087228 */ /* 0x000fd40000000000 */
[----:B------:R-:W0:Y:S02]  /*0d70*/  F2I.F64.TRUNC R8, R8 ;  /* 0x0000000800087311 */ /* 0x000e24000030d100 */
[----:B0-----:R-:W-:-:S04]  /*0d80*/  ISETP.GE.AND P0, PT, R8, RZ, PT ;  /* 0x000000ff0800720c */ /* 0x001fc80003f06270 */
[----:B------:R-:W-:-:S13]  /*0d90*/  ISETP.GE.OR P0, PT, R8, UR12, !P0 ;  /* 0x0000000c08007c0c */ /* 0x000fda000c706670 */
[----:B-1----:R-:W-:-:S05]  /*0da0*/  @!P0 LEA R15, R8, UR5, 0x3 ;  /* 0x00000005080f8c11 */ /* 0x002fca000f8e18ff */
[----:B------:R-:W0:Y:S02]  /*0db0*/  @!P0 LDS.64 R12, [R15] ;  /* 0x000000000f0c8984 */ /* 0x000e240000000a00 */
[----:B0-----:R-:W-:-:S07]  /*0dc0*/  @!P0 DADD R12, R12, 1 ;  /* 0x3ff000000c0c8429 */ /* 0x001fce0000000000 */
[----:B------:R0:W-:Y:S04]  /*0dd0*/  @!P0 STS.64 [R15], R12 ;  /* 0x0000000c0f008388 */ /* 0x0001e80000000a00 */
.L_x_8:
[----:B------:R-:W-:Y:S05]  /*0de0*/  BSYNC.RECONVERGENT B0 ;  /* 0x0000000000007941 */ /* 0x000fea0003800200 */
.L_x_7:
[----:B------:R-:W-:Y:S04]  /*0df0*/  BSSY.RECONVERGENT B0, `(.L_x_9) ;  /* 0x000000b000007945 */ /* 0x000fe80003800200 */
[----:B------:R-:W-:Y:S05]  /*0e00*/  @P3 BRA `(.L_x_10) ;  /* 0x0000000000243947 */ /* 0x000fea0003800000 */
[----:B------:R-:W-:-:S08]  /*0e10*/  DADD R2, R2, -UR10 ;  /* 0x8000000a02027e29 */ /* 0x000fd00008000000 */
[----:B------:R-:W-:-:S10]  /*0e20*/  DMUL R2, R2, R4 ;  /* 0x0000000402027228 */ /* 0x000fd40000000000 */
[----:B------:R-:W2:Y:S02]  /*0e30*/  F2I.F64.TRUNC R2, R2 ;  /* 0x0000000200027311 */ /* 0x000ea4000030d100 */
[----:B--2---:R-:W-:-:S04]  /*0e40*/  ISETP.GE.AND P0, PT, R2, RZ, PT ;  /* 0x000000ff0200720c */ /* 0x004fc80003f06270 */
[----:B------:R-:W-:-:S13]  /*0e50*/  ISETP.GE.OR P0, PT, R2, UR12, !P0 ;  /* 0x0000000c02007c0c */ /* 0x000fda000c706670 */
[----:B0-----:R-:W-:-:S05]  /*0e60*/  @!P0 LEA R13, R2, UR5, 0x3 ;  /* 0x00000005020d8c11 */ /* 0x001fca000f8e18ff */
[----:B------:R-:W0:Y:S02]  /*0e70*/  @!P0 LDS.64 R8, [R13] ;  /* 0x000000000d088984 */ /* 0x000e240000000a00 */
[----:B0-----:R-:W-:-:S07]  /*0e80*/  @!P0 DADD R8, R8, 1 ;  /* 0x3ff0000008088429 */ /* 0x001fce0000000000 */
[----:B------:R2:W-:Y:S04]  /*0e90*/  @!P0 STS.64 [R13], R8 ;  /* 0x000000080d008388 */ /* 0x0005e80000000a00 */
.L_x_10:
[----:B------:R-:W-:Y:S05]  /*0ea0*/  BSYNC.RECONVERGENT B0 ;  /* 0x0000000000007941 */ /* 0x000fea0003800200 */
.L_x_9:
[----:B------:R-:W-:Y:S04]  /*0eb0*/  BSSY.RECONVERGENT B0, `(.L_x_11) ;  /* 0x000000b000007945 */ /* 0x000fe80003800200 */
[----:B------:R-:W-:Y:S05]  /*0ec0*/  @P1 BRA `(.L_x_12) ;  /* 0x0000000000241947 */ /* 0x000fea0003800000 */
[----:B------:R-:W-:-:S08]  /*0ed0*/  DADD R2, R6, -UR10 ;  /* 0x8000000a06027e29 */ /* 0x000fd00008000000 */
[----:B------:R-:W-:-:S10]  /*0ee0*/  DMUL R2, R2, R4 ;  /* 0x0000000402027228 */ /* 0x000fd40000000000 */
[----:B------:R-:W3:Y:S02]  /*0ef0*/  F2I.F64.TRUNC R2, R2 ;  /* 0x0000000200027311 */ /* 0x000ee4000030d100 */
[----:B---3--:R-:W-:-:S04]  /*0f00*/  ISETP.GE.AND P0, PT, R2, RZ, PT ;  /* 0x000000ff0200720c */ /* 0x008fc80003f06270 */
[----:B------:R-:W-:-:S13]  /*0f10*/  ISETP.GE.OR P0, PT, R2, UR12, !P0 ;  /* 0x0000000c02007c0c */ /* 0x000fda000c706670 */
[----:B0-2---:R-:W-:-:S05]  /*0f20*/  @!P0 LEA R13, R2, UR5, 0x3 ;  /* 0x00000005020d8c11 */ /* 0x005fca000f8e18ff */
[----:B------:R-:W0:Y:S02]  /*0f30*/  @!P0 LDS.64 R8, [R13] ;  /* 0x000000000d088984 */ /* 0x000e240000000a00 */
[----:B0-----:R-:W-:-:S07]  /*0f40*/  @!P0 DADD R8, R8, 1 ;  /* 0x3ff0000008088429 */ /* 0x001fce0000000000 */
[----:B------:R3:W-:Y:S04]  /*0f50*/  @!P0 STS.64 [R13], R8 ;  /* 0x000000080d008388 */ /* 0x0007e80000000a00 */
.L_x_12:
[----:B------:R-:W-:Y:S05]  /*0f60*/  BSYNC.RECONVERGENT B0 ;  /* 0x0000000000007941 */ /* 0x000fea0003800200 */
.L_x_11:
[----:B0-23--:R-:W-:Y:S02]  /*0f70*/  DMUL R12, R10, R6 ;  /* 0x000000060a0c7228 */ /* 0x00dfe40000000000 */
[----:B------:R-:W-:-:S08]  /*0f80*/  DADD R6, -R6, 1 ;  /* 0x3ff0000006067429 */ /* 0x000fd00000000100 */
[----:B------:R-:W-:Y:S01]  /*0f90*/  DMUL R12, R12, R6 ;  /* 0x000000060c0c7228 */ /* 0x000fe20000000000 */
[----:B------:R-:W-:Y:S10]  /*0fa0*/  BRA.U UP0, `(.L_x_13) ;  /* 0xfffffff900e47547 */ /* 0x000ff4000b83ffff */
[----:B------:R-:W0:Y:S01]  /*0fb0*/  LDS.64 R2, [R0] ;  /* 0x0000000000027984 */ /* 0x000e220000000a00 */
[----:B------:R-:W2:Y:S02]  /*0fc0*/  LDC.64 R4, c[0x0][0x3b0] ;  /* 0x0000ec00ff047b82 */ /* 0x000ea40000000a00 */
[----:B--2---:R-:W-:Y:S01]  /*0fd0*/  IMAD.WIDE R20, R20, 0x8, R4 ;  /* 0x0000000814147825 */ /* 0x004fe200078e0204 */
[----:B0-----:R-:W-:-:S03]  /*0fe0*/  DSETP.GT.AND P0, PT, R2, RZ, PT ;  /* 0x000000ff0200722a */ /* 0x001fc60003f04000 */
[----:B------:R-:W-:-:S05]  /*0ff0*/  IMAD.MOV.U32 R2, RZ, RZ, 0x3fefae14 ;  /* 0x3fefae14ff027424 */ /* 0x000fca00078e00ff */
[----:B------:R-:W-:Y:S02]  /*1000*/  FSEL R3, R2, 1.5749999284744262695, P0 ;  /* 0x3fc9999902037808 */ /* 0x000fe40000000000 */
[----:B------:R-:W-:-:S05]  /*1010*/  FSEL R2, -RZ, -1.084202172485504434e-19, P0 ;  /* 0xa0000000ff027808 */ /* 0x000fca0000000100 */
[----:B------:R-:W-:Y:S01]  /*1020*/  STG.E.64 desc[UR6][R20.64], R2 ;  /* 0x0000000214007986 */ /* 0x000fe2000c101b06 */
[----:B------:R-:W-:Y:S05]  /*1030*/  EXIT ;  /* 0x000000000000794d */ /* 0x000fea0003800000 */
        .weak           $__internal_0_$__cuda_sm20_div_rn_f64_full
        .type           $__internal_0_$__cuda_sm20_div_rn_f64_full,@function
        .size           $__internal_0_$__cuda_sm20_div_rn_f64_full,(.L_x_20 - $__internal_0_$__cuda_sm20_div_rn_f64_full)
$__internal_0_$__cuda_sm20_div_rn_f64_full:
[C---:B------:R-:W-:Y:S01]  /*1040*/  FSETP.GEU.AND P0, PT, |R5|.reuse, 1.469367938527859385e-39, PT ;  /* 0x001000000500780b */ /* 0x040fe20003f0e200 */
[----:B------:R-:W-:Y:S01]  /*1050*/  IMAD.MOV.U32 R14, RZ, RZ, 0x1 ;  /* 0x00000001ff0e7424 */ /* 0x000fe200078e00ff */
[C---:B------:R-:W-:Y:S01]  /*1060*/  LOP3.LUT R8, R5.reuse, 0x800fffff, RZ, 0xc0, !PT ;  /* 0x800fffff05087812 */ /* 0x040fe200078ec0ff */
[----:B------:R-:W-:Y:S01]  /*1070*/  IMAD.MOV.U32 R24, RZ, RZ, 0x1ca00000 ;  /* 0x1ca00000ff187424 */ /* 0x000fe200078e00ff */
[----:B------:R-:W-:Y:S02]  /*1080*/  LOP3.LUT R18, R5, 0x7ff00000, RZ, 0xc0, !PT ;  /* 0x7ff0000005127812 */ /* 0x000fe400078ec0ff */
[----:B------:R-:W-:Y:S01]  /*1090*/  LOP3.LUT R9, R8, 0x3ff00000, RZ, 0xfc, !PT ;  /* 0x3ff0000008097812 */ /* 0x000fe200078efcff */
[----:B------:R-:W-:Y:S01]  /*10a0*/  IMAD.MOV.U32 R8, RZ, RZ, R4 ;  /* 0x000000ffff087224 */ /* 0x000fe200078e0004 */
[----:B------:R-:W-:-:S04]  /*10b0*/  LOP3.LUT R23, R3, 0x7ff00000, RZ, 0xc0, !PT ;  /* 0x7ff0000003177812 */ /* 0x000fc800078ec0ff */
[----:B------:R-:W-:Y:S01]  /*10c0*/  ISETP.GE.U32.AND P1, PT, R23, R18, PT ;  /* 0x000000121700720c */ /* 0x000fe20003f26070 */
[----:B------:R-:W-:Y:S01]  /*10d0*/  @!P0 DMUL R8, R4, 8.98846567431157953865e+307 ;  /* 0x7fe0000004088828 */ /* 0x000fe20000000000 */
[----:B------:R-:W-:-:S05]  /*10e0*/  IMAD.MOV.U32 R26, RZ, RZ, R23 ;  /* 0x000000ffff1a7224 */ /* 0x000fca00078e0017 */
[----:B------:R-:W0:Y:S02]  /*10f0*/  MUFU.RCP64H R15, R9 ;  /* 0x00000009000f7308 */ /* 0x000e240000001800 */
[----:B0-----:R-:W-:-:S08]  /*1100*/  DFMA R12, R14, -R8, 1 ;  /* 0x3ff000000e0c742b */ /* 0x001fd00000000808 */
[----:B------:R-:W-:-:S08]  /*1110*/  DFMA R12, R12, R12, R12 ;  /* 0x0000000c0c0c722b */ /* 0x000fd0000000000c */
[----:B------:R-:W-:Y:S01]  /*1120*/  DFMA R14, R14, R12, R14 ;  /* 0x0000000c0e0e722b */ /* 0x000fe2000000000e */
[----:B------:R-:W-:Y:S01]  /*1130*/  SEL R13, R24, 0x63400000, !P1 ;  /* 0x63400000180d7807 */ /* 0x000fe20004800000 */
[----:B------:R-:W-:Y:S01]  /*1140*/  IMAD.MOV.U32 R12, RZ, RZ, R2 ;  /* 0x000000ffff0c7224 */ /* 0x000fe200078e0002 */
[----:B------:R-:W-:Y:S02]  /*1150*/  FSETP.GEU.AND P1, PT, |R3|, 1.469367938527859385e-39, PT ;  /* 0x001000000300780b */ /* 0x000fe40003f2e200 */
[----:B------:R-:W-:-:S03]  /*1160*/  LOP3.LUT R13, R13, 0x800fffff, R3, 0xf8, !PT ;  /* 0x800fffff0d0d7812 */ /* 0x000fc600078ef803 */
[----:B------:R-:W-:-:S08]  /*1170*/  DFMA R16, R14, -R8, 1 ;  /* 0x3ff000000e10742b */ /* 0x000fd00000000808 */
[----:B------:R-:W-:Y:S01]  /*1180*/  DFMA R14, R14, R16, R14 ;  /* 0x000000100e0e722b */ /* 0x000fe2000000000e */
[----:B------:R-:W-:Y:S10]  /*1190*/  @P1 BRA `(.L_x_14) ;  /* 0x0000000000201947 */ /* 0x000ff40003800000 */
[----:B------:R-:W-:-:S04]  /*11a0*/  LOP3.LUT R16, R5, 0x7ff00000, RZ, 0xc0, !PT ;  /* 0x7ff0000005107812 */ /* 0x000fc800078ec0ff */
[----:B------:R-:W-:Y:S01]  /*11b0*/  ISETP.GE.U32.AND P1, PT, R23, R16, PT ;  /* 0x000000101700720c */ /* 0x000fe20003f26070 */
[----:B------:R-:W-:-:S03]  /*11c0*/  IMAD.MOV.U32 R16, RZ, RZ, RZ ;  /* 0x000000ffff107224 */ /* 0x000fc600078e00ff */
[----:B------:R-:W-:-:S04]  /*11d0*/  SEL R17, R24, 0x63400000, !P1 ;  /* 0x6340000018117807 */ /* 0x000fc80004800000 */
[----:B------:R-:W-:-:S04]  /*11e0*/  LOP3.LUT R17, R17, 0x80000000, R3, 0xf8, !PT ;  /* 0x8000000011117812 */ /* 0x000fc800078ef803 */
[----:B------:R-:W-:-:S06]  /*11f0*/  LOP3.LUT R17, R17, 0x100000, RZ, 0xfc, !PT ;  /* 0x0010000011117812 */ /* 0x000fcc00078efcff */
[----:B------:R-:W-:-:S10]  /*1200*/  DFMA R12, R12, 2, -R16 ;  /* 0x400000000c0c782b */ /* 0x000fd40000000810 */
[----:B------:R-:W-:-:S07]  /*1210*/  LOP3.LUT R26, R13, 0x7ff00000, RZ, 0xc0, !PT ;  /* 0x7ff000000d1a7812 */ /* 0x000fce00078ec0ff */
.L_x_14:
[----:B------:R-:W-:Y:S01]  /*1220*/  IMAD.MOV.U32 R25, RZ, RZ, R18 ;  /* 0x000000ffff197224 */ /* 0x000fe200078e0012 */
[----:B------:R-:W-:Y:S01]  /*1230*/  @!P0 LOP3.LUT R25, R9, 0x7ff00000, RZ, 0xc0, !PT ;  /* 0x7ff0000009198812 */ /* 0x000fe200078ec0ff */
[----:B------:R-:W-:Y:S01]  /*1240*/  VIADD R27, R26, 0xffffffff ;  /* 0xffffffff1a1b7836 */ /* 0x000fe20000000000 */
[----:B------:R-:W-:-:S04]  /*1250*/  DMUL R16, R14, R12 ;  /* 0x0000000c0e107228 */ /* 0x000fc80000000000 */
[----:B------:R-:W-:Y:S01]  /*1260*/  ISETP.GT.U32.AND P0, PT, R27, 0x7feffffe, PT ;  /* 0x7feffffe1b00780c */ /* 0x000fe20003f04070 */
[----:B------:R-:W-:-:S03]  /*1270*/  VIADD R27, R25, 0xffffffff ;  /* 0xffffffff191b7836 */ /* 0x000fc60000000000 */
[----:B------:R-:W-:Y:S02]  /*1280*/  DFMA R18, R16, -R8, R12 ;  /* 0x800000081012722b */ /* 0x000fe4000000000c */
[----:B------:R-:W-:-:S06]  /*1290*/  ISETP.GT.U32.OR P0, PT, R27, 0x7feffffe, P0 ;  /* 0x7feffffe1b00780c */ /* 0x000fcc0000704470 */
[----:B------:R-:W-:-:S07]  /*12a0*/  DFMA R18, R14, R18, R16 ;  /* 0x000000120e12722b */ /* 0x000fce0000000010 */
[----:B------:R-:W-:Y:S05]  /*12b0*/  @P0 BRA `(.L_x_15) ;  /* 0x00000000006c0947 */ /* 0x000fea0003800000 */
[----:B------:R-:W-:Y:S01]  /*12c0*/  LOP3.LUT R14, R5, 0x7ff00000, RZ, 0xc0, !PT ;  /* 0x7ff00000050e7812 */ /* 0x000fe200078ec0ff */
[----:B------:R-:W-:-:S03]  /*12d0*/  IMAD.MOV.U32 R16, RZ, RZ, RZ ;  /* 0x000000ffff107224 */ /* 0x000fc600078e00ff */
[CC--:B------:R-:W-:Y:S02]  /*12e0*/  VIADDMNMX R2, R23.reuse, -R14.reuse, 0xb9600000, !PT ;  /* 0xb960000017027446 */ /* 0x0c0fe4000780090e */
[----:B------:R-:W-:Y:S02]  /*12f0*/  ISETP.GE.U32.AND P0, PT, R23, R14, PT ;  /* 0x0000000e1700720c */ /* 0x000fe40003f06070 */
[----:B------:R-:W-:Y:S02]  /*1300*/  VIMNMX R2, PT, PT, R2, 0x46a00000, PT ;  /* 0x46a0000002027848 */ /* 0x000fe40003fe0100 */
[----:B------:R-:W-:-:S05]  /*1310*/  SEL R3, R24, 0x63400000, !P0 ;  /* 0x6340000018037807 */ /* 0x000fca0004000000 */
[----:B------:R-:W-:-:S04]  /*1320*/  IMAD.IADD R2, R2, 0x1, -R3 ;  /* 0x0000000102027824 */ /* 0x000fc800078e0a03 */
[----:B------:R-:W-:-:S06]  /*1330*/  VIADD R17, R2, 0x7fe00000 ;  /* 0x7fe0000002117836 */ /* 0x000fcc0000000000 */
[----:B------:R-:W-:-:S10]  /*1340*/  DMUL R14, R18, R16 ;  /* 0x00000010120e7228 */ /* 0x000fd40000000000 */
[----:B------:R-:W-:-:S13]  /*1350*/  FSETP.GTU.AND P0, PT, |R15|, 1.469367938527859385e-39, PT ;  /* 0x001000000f00780b */ /* 0x000fda0003f0c200 */
[----:B------:R-:W-:Y:S05]  /*1360*/  @P0 BRA `(.L_x_16) ;  /* 0x0000000000940947 */ /* 0x000fea0003800000 */
[----:B------:R-:W-:Y:S01]  /*1370*/  DFMA R8, R18, -R8, R12 ;  /* 0x800000081208722b */ /* 0x000fe2000000000c */
[----:B------:R-:W-:-:S09]  /*1380*/  IMAD.MOV.U32 R16, RZ, RZ, RZ ;  /* 0x000000ffff107224 */ /* 0x000fd200078e00ff */
[C---:B------:R-:W-:Y:S02]  /*1390*/  FSETP.NEU.AND P0, PT, R9.reuse, RZ, PT ;  /* 0x000000ff0900720b */ /* 0x040fe40003f0d000 */
[----:B------:R-:W-:-:S04]  /*13a0*/  LOP3.LUT R3, R9, 0x80000000, R5, 0x48, !PT ;  /* 0x8000000009037812 */ /* 0x000fc800078e4805 */
[----:B------:R-:W-:-:S07]  /*13b0*/  LOP3.LUT R17, R3, R17, RZ, 0xfc, !PT ;  /* 0x0000001103117212 */ /* 0x000fce00078efcff */
[----:B------:R-:W-:Y:S05]  /*13c0*/  @!P0 BRA `(.L_x_16) ;  /* 0x00000000007c8947 */ /* 0x000fea0003800000 */
[----:B------:R-:W-:Y:S01]  /*13d0*/  IMAD.MOV R5, RZ, RZ, -R2 ;  /* 0x000000ffff057224 */ /* 0x000fe200078e0a02 */
[----:B------:R-:W-:Y:S01]  /*13e0*/  DMUL.RP R16, R18, R16 ;  /* 0x0000001012107228 */ /* 0x000fe20000008000 */
[----:B------:R-:W-:-:S06]  /*13f0*/  IMAD.MOV.U32 R4, RZ, RZ, RZ ;  /* 0x000000ffff047224 */ /* 0x000fcc00078e00ff */
[----:B------:R-:W-:-:S03]  /*1400*/  DFMA R4, R14, -R4, R18 ;  /* 0x800000040e04722b */ /* 0x000fc60000000012 */
[----:B------:R-:W-:-:S03]  /*1410*/  LOP3.LUT R3, R17, R3, RZ, 0x3c, !PT ;  /* 0x0000000311037212 */ /* 0x000fc600078e3cff */
[----:B------:R-:W-:-:S04]  /*1420*/  IADD3 R4, PT, PT, -R2, -0x43300000, RZ ;  /* 0xbcd0000002047810 */ /* 0x000fc80007ffe1ff */
[----:B------:R-:W-:-:S04]  /*1430*/  FSETP.NEU.AND P0, PT, |R5|, R4, PT ;  /* 0x000000040500720b */ /* 0x000fc80003f0d200 */
[----:B------:R-:W-:Y:S02]  /*1440*/  FSEL R14, R16, R14, !P0 ;  /* 0x0000000e100e7208 */ /* 0x000fe40004000000 */
[----:B------:R-:W-:Y:S01]  /*1450*/  FSEL R15, R3, R15, !P0 ;  /* 0x0000000f030f7208 */ /* 0x000fe20004000000 */
[----:B------:R-:W-:Y:S06]  /*1460*/  BRA `(.L_x_16) ;  /* 0x0000000000547947 */ /* 0x000fec0003800000 */
.L_x_15:
[----:B------:R-:W-:-:S14]  /*1470*/  DSETP.NAN.AND P0, PT, R2, R2, PT ;  /* 0x000000020200722a */ /* 0x000fdc0003f08000 */
[----:B------:R-:W-:Y:S05]  /*1480*/  @P0 BRA `(.L_x_17) ;  /* 0x0000000000440947 */ /* 0x000fea0003800000 */
[----:B------:R-:W-:-:S14]  /*1490*/  DSETP.NAN.AND P0, PT, R4, R4, PT ;  /* 0x000000040400722a */ /* 0x000fdc0003f08000 */
[----:B------:R-:W-:Y:S05]  /*14a0*/  @P0 BRA `(.L_x_18) ;  /* 0x0000000000300947 */ /* 0x000fea0003800000 */
[----:B------:R-:W-:Y:S01]  /*14b0*/  ISETP.NE.AND P0, PT, R26, R25, PT ;  /* 0x000000191a00720c */ /* 0x000fe20003f05270 */
[----:B------:R-:W-:Y:S02]  /*14c0*/  IMAD.MOV.U32 R14, RZ, RZ, 0x0 ;  /* 0x00000000ff0e7424 */ /* 0x000fe400078e00ff */
[----:B------:R-:W-:-:S10]  /*14d0*/  IMAD.MOV.U32 R15, RZ, RZ, -0x80000 ;  /* 0xfff80000ff0f7424 */ /* 0x000fd400078e00ff */
[----:B------:R-:W-:Y:S05]  /*14e0*/  @!P0 BRA `(.L_x_16) ;  /* 0x0000000000348947 */ /* 0x000fea0003800000 */
[----:B------:R-:W-:Y:S02]  /*14f0*/  ISETP.NE.AND P0, PT, R26, 0x7ff00000, PT ;  /* 0x7ff000001a00780c */ /* 0x000fe40003f05270 */
[----:B------:R-:W-:Y:S02]  /*1500*/  LOP3.LUT R15, R3, 0x80000000, R5, 0x48, !PT ;  /* 0x80000000030f7812 */ /* 0x000fe400078e4805 */
[----:B------:R-:W-:-:S13]  /*1510*/  ISETP.EQ.OR P0, PT, R25, RZ, !P0 ;  /* 0x000000ff1900720c */ /* 0x000fda0004702670 */
[----:B------:R-:W-:Y:S01]  /*1520*/  @P0 LOP3.LUT R2, R15, 0x7ff00000, RZ, 0xfc, !PT ;  /* 0x7ff000000f020812 */ /* 0x000fe200078efcff */
[----:B------:R-:W-:Y:S02]  /*1530*/  @!P0 IMAD.MOV.U32 R14, RZ, RZ, RZ ;  /* 0x000000ffff0e8224 */ /* 0x000fe400078e00ff */
[----:B------:R-:W-:Y:S02]  /*1540*/  @P0 IMAD.MOV.U32 R14, RZ, RZ, RZ ;  /* 0x000000ffff0e0224 */ /* 0x000fe400078e00ff */
[----:B------:R-:W-:Y:S01]  /*1550*/  @P0 IMAD.MOV.U32 R15, RZ, RZ, R2 ;  /* 0x000000ffff0f0224 */ /* 0x000fe200078e0002 */
[----:B------:R-:W-:Y:S06]  /*1560*/  BRA `(.L_x_16) ;  /* 0x0000000000147947 */ /* 0x000fec0003800000 */
.L_x_18:
[----:B------:R-:W-:Y:S01]  /*1570*/  LOP3.LUT R15, R5, 0x80000, RZ, 0xfc, !PT ;  /* 0x00080000050f7812 */ /* 0x000fe200078efcff */
[----:B------:R-:W-:Y:S01]  /*1580*/  IMAD.MOV.U32 R14, RZ, RZ, R4 ;  /* 0x000000ffff0e7224 */ /* 0x000fe200078e0004 */
[----:B------:R-:W-:Y:S06]  /*1590*/  BRA `(.L_x_16) ;  /* 0x0000000000087947 */ /* 0x000fec0003800000 */
.L_x_17:
[----:B------:R-:W-:Y:S01]  /*15a0*/  LOP3.LUT R15, R3, 0x80000, RZ, 0xfc, !PT ;  /* 0x00080000030f7812 */ /* 0x000fe200078efcff */
[----:B------:R-:W-:-:S07]  /*15b0*/  IMAD.MOV.U32 R14, RZ, RZ, R2 ;  /* 0x000000ffff0e7224 */ /* 0x000fce00078e0002 */
.L_x_16:
[----:B------:R-:W-:Y:S02]  /*15c0*/  IMAD.MOV.U32 R23, RZ, RZ, 0x0 ;  /* 0x00000000ff177424 */ /* 0x000fe400078e00ff */
[----:B------:R-:W-:Y:S02]  /*15d0*/  IMAD.MOV.U32 R2, RZ, RZ, R14 ;  /* 0x000000ffff027224 */ /* 0x000fe400078e000e */
[----:B------:R-:W-:Y:S01]  /*15e0*/  IMAD.MOV.U32 R3, RZ, RZ, R15 ;  /* 0x000000ffff037224 */ /* 0x000fe200078e000f */
[----:B------:R-:W-:Y:S06]  /*15f0*/  RET.REL.NODEC R22 `(_Z14mapping_kerneliiddddPdS_) ;  /* 0xffffffe816807950 */ /* 0x000fec0003c3ffff */
.L_x_19:
        /* <DEDUP_REMOVED lines=16> */
.L_x_20:


//--------------------- .nv.shared.reserved.0     --------------------------
	.section	.nv.shared.reserved.0,"aw",@nobits
	.weak		__nv_reservedSMEM_offset_0_alias
	.size		__nv_reservedSMEM_offset_0_alias, 0, 64
	.other		__nv_reservedSMEM_offset_0_alias,@"STO_CUDA_RESERVED_SHARED STV_DEFAULT"
__nv_reservedSMEM_offset_0_alias:
	.zero		0
	.zero		64


//--------------------- .nv.shared._Z14mapping_kerneliiddddPdS_ --------------------------
	.section	.nv.shared._Z14mapping_kerneliiddddPdS_,"aw",@nobits
	.sectionflags	@""
	.align	8
.nv.shared._Z14mapping_kerneliiddddPdS_:
	.zero		3072


//--------------------- .nv.constant0._Z11plot_kerneliiiiPdPiS_ --------------------------
	.section	.nv.constant0._Z11plot_kerneliiiiPdPiS_,"a",@progbits
	.sectionflags	@""
	.align	4
.nv.constant0._Z11plot_kerneliiiiPdPiS_:
	.zero		936


//--------------------- .nv.constant0._Z11mask_kerneliiiiPi --------------------------
	.section	.nv.constant0._Z11mask_kerneliiiiPi,"a",@progbits
	.sectionflags	@""
	.align	4
.nv.constant0._Z11mask_kerneliiiiPi:
	.zero		920


//--------------------- .nv.constant0._Z14mapping_kerneliiddddPdS_ --------------------------
	.section	.nv.constant0._Z14mapping_kerneliiddddPdS_,"a",@progbits
	.sectionflags	@""
	.align	4
.nv.constant0._Z14mapping_kerneliiddddPdS_:
	.zero		952


//--------------------- SYMBOLS --------------------------

	.type		.nv.reservedSmem.offset0,@object
	.size		.nv.reservedSmem.offset0,0x4
	.type		.nv.reservedSmem.cap,@object
	.size		.nv.reservedSmem.cap,0x4
